	.target	sm_90a

	.elftype	@"ET_EXEC"


//--------------------- .note.nv.tkinfo           --------------------------
	.section	.note.nv.tkinfo,"",@"SHT_NOTE"
	.sectionflags	@"SHF_NOTE_NV_TKINFO"
	.tkinfo
        /*0018*/ 	.word	0x00000002
        /*0030*/ 	.string	""
        /*0030*/ 	.string	"ptxas"
        /*0030*/ 	.string	"Cuda compilation tools, release 13.0, V13.0.88"
        /*0030*/ 	.string	"Build cuda_13.0.r13.0/compiler.36424714_0"
        /*0030*/ 	.string	"-arch sm_90a -m 64 "



//--------------------- .note.nv.cuinfo           --------------------------
	.section	.note.nv.cuinfo,"",@"SHT_NOTE"
	.sectionflags	@"SHF_NOTE_NV_CUINFO"
        /*0018*/ 	.short	0x0002
        /*001a*/ 	.short	0x005a
        /*001c*/ 	.short	0x0082
	.zero		2


//--------------------- .nv.info                  --------------------------
	.section	.nv.info,"",@"SHT_CUDA_INFO"
	.align	4


	//----- nvinfo : EIATTR_REGCOUNT
	.align		4
        /*0000*/ 	.byte	0x04, 0x2f
        /*0002*/ 	.short	(.L_15 - .L_14)
	.align		4
.L_14:
        /*0004*/ 	.word	index@(_ZN7cutlass13device_kernelINS_4gemm6kernel13GemmUniversalIN4cute5tupleIJiiiiEEENS1_10collective13CollectiveMmaINS1_34MainloopSm90TmaGmmaWarpSpecializedILi3ENS5_IJNS4_1CILi1EEESB_SB_EEENS1_35KernelTmaWarpSpecializedCooperativeEEENS5_IJNSA_ILi256EEENSA_ILi128EEESG_EEEaNS5_IJlSB_lEEEaSI_NS4_8TiledMMAINS4_8MMA_AtomIJNS4_4SM904GMMA27MMA_64x128x32_S32S8S8_SS_TNEEEENS4_6LayoutINS5_IJNSA_ILi2EEESB_SB_EEENS5_IJSB_NSA_ILi0EEESS_EEEEENS5_IJNS4_10UnderscoreESV_SV_EEEEENS4_13SM90_TMA_LOADENS4_14ComposedLayoutINS4_7SwizzleILi3ELi4ELi3EEENS4_18smem_ptr_flag_bitsILi8EEENSP_INS5_IJNSA_ILi8EEESG_EEENS5_IJSG_SB_EEEEEEEvNS4_8identityESY_S18_vS19_EENS_8epilogue10collective6detail29Sm90TmaWarpSpecializedAdapterINS1C_15DefaultEpilogueIaSI_SI_NS1B_6thread17LinearCombinationIaLi1EiiLNS1G_9ScaleType4KindE0ELNS_15FloatRoundStyleE2EaEENS1_15EpilogueDefaultEEEEEvvEEEEvNT_6ParamsE)
        /*0008*/ 	.word	0x000000a8


	//----- nvinfo : EIATTR_FRAME_SIZE
	.align		4
.L_15:
        /*000c*/ 	.byte	0x04, 0x11
        /*000e*/ 	.short	(.L_17 - .L_16)
	.align		4
.L_16:
        /*0010*/ 	.word	index@(_ZN7cutlass13device_kernelINS_4gemm6kernel13GemmUniversalIN4cute5tupleIJiiiiEEENS1_10collective13CollectiveMmaINS1_34MainloopSm90TmaGmmaWarpSpecializedILi3ENS5_IJNS4_1CILi1EEESB_SB_EEENS1_35KernelTmaWarpSpecializedCooperativeEEENS5_IJNSA_ILi256EEENSA_ILi128EEESG_EEEaNS5_IJlSB_lEEEaSI_NS4_8TiledMMAINS4_8MMA_AtomIJNS4_4SM904GMMA27MMA_64x128x32_S32S8S8_SS_TNEEEENS4_6LayoutINS5_IJNSA_ILi2EEESB_SB_EEENS5_IJSB_NSA_ILi0EEESS_EEEEENS5_IJNS4_10UnderscoreESV_SV_EEEEENS4_13SM90_TMA_LOADENS4_14ComposedLayoutINS4_7SwizzleILi3ELi4ELi3EEENS4_18smem_ptr_flag_bitsILi8EEENSP_INS5_IJNSA_ILi8EEESG_EEENS5_IJSG_SB_EEEEEEEvNS4_8identityESY_S18_vS19_EENS_8epilogue10collective6detail29Sm90TmaWarpSpecializedAdapterINS1C_15DefaultEpilogueIaSI_SI_NS1B_6thread17LinearCombinationIaLi1EiiLNS1G_9ScaleType4KindE0ELNS_15FloatRoundStyleE2EaEENS1_15EpilogueDefaultEEEEEvvEEEEvNT_6ParamsE)
        /*0014*/ 	.word	0x00000000


	//----- nvinfo : EIATTR_MIN_STACK_SIZE
	.align		4
.L_17:
        /*0018*/ 	.byte	0x04, 0x12
        /*001a*/ 	.short	(.L_19 - .L_18)
	.align		4
.L_18:
        /*001c*/ 	.word	index@(_ZN7cutlass13device_kernelINS_4gemm6kernel13GemmUniversalIN4cute5tupleIJiiiiEEENS1_10collective13CollectiveMmaINS1_34MainloopSm90TmaGmmaWarpSpecializedILi3ENS5_IJNS4_1CILi1EEESB_SB_EEENS1_35KernelTmaWarpSpecializedCooperativeEEENS5_IJNSA_ILi256EEENSA_ILi128EEESG_EEEaNS5_IJlSB_lEEEaSI_NS4_8TiledMMAINS4_8MMA_AtomIJNS4_4SM904GMMA27MMA_64x128x32_S32S8S8_SS_TNEEEENS4_6LayoutINS5_IJNSA_ILi2EEESB_SB_EEENS5_IJSB_NSA_ILi0EEESS_EEEEENS5_IJNS4_10UnderscoreESV_SV_EEEEENS4_13SM90_TMA_LOADENS4_14ComposedLayoutINS4_7SwizzleILi3ELi4ELi3EEENS4_18smem_ptr_flag_bitsILi8EEENSP_INS5_IJNSA_ILi8EEESG_EEENS5_IJSG_SB_EEEEEEEvNS4_8identityESY_S18_vS19_EENS_8epilogue10collective6detail29Sm90TmaWarpSpecializedAdapterINS1C_15DefaultEpilogueIaSI_SI_NS1B_6thread17LinearCombinationIaLi1EiiLNS1G_9ScaleType4KindE0ELNS_15FloatRoundStyleE2EaEENS1_15EpilogueDefaultEEEEEvvEEEEvNT_6ParamsE)
        /*0020*/ 	.word	0x00000000
.L_19:


//--------------------- .nv.compat                --------------------------
	.section	.nv.compat,"",@"SHT_CUDA_COMPAT_INFO"
	.align	4
        /*0000*/ 	.byte	0x02, 0x09, 0x01, 0x00, 0x02, 0x02, 0x04, 0x00, 0x02, 0x05, 0x05, 0x00, 0x03, 0x07, 0x01, 0x01
        /*0010*/ 	.byte	0x02, 0x03, 0x01, 0x00, 0x02, 0x06, 0x01, 0x00, 0x04, 0x0b, 0x08, 0x00, 0x00, 0x00, 0x00, 0x00
        /*0020*/ 	.byte	0x00, 0x00, 0x00, 0x00


//--------------------- .nv.info._ZN7cutlass13device_kernelINS_4gemm6kernel13GemmUniversalIN4cute5tupleIJiiiiEEENS1_10collective13CollectiveMmaINS1_34MainloopSm90TmaGmmaWarpSpecializedILi3ENS5_IJNS4_1CILi1EEESB_SB_EEENS1_35KernelTmaWarpSpecializedCooperativeEEENS5_IJNSA_ILi256EEENSA_ILi128EEESG_EEEaNS5_IJlSB_lEEEaSI_NS4_8TiledMMAINS4_8MMA_AtomIJNS4_4SM904GMMA27MMA_64x128x32_S32S8S8_SS_TNEEEENS4_6LayoutINS5_IJNSA_ILi2EEESB_SB_EEENS5_IJSB_NSA_ILi0EEESS_EEEEENS5_IJNS4_10UnderscoreESV_SV_EEEEENS4_13SM90_TMA_LOADENS4_14ComposedLayoutINS4_7SwizzleILi3ELi4ELi3EEENS4_18smem_ptr_flag_bitsILi8EEENSP_INS5_IJNSA_ILi8EEESG_EEENS5_IJSG_SB_EEEEEEEvNS4_8identityESY_S18_vS19_EENS_8epilogue10collective6detail29Sm90TmaWarpSpecializedAdapterINS1C_15DefaultEpilogueIaSI_SI_NS1B_6thread17LinearCombinationIaLi1EiiLNS1G_9ScaleType4KindE0ELNS_15FloatRoundStyleE2EaEENS1_15EpilogueDefaultEEEEEvvEEEEvNT_6ParamsE --------------------------
	.section	.nv.info._ZN7cutlass13device_kernelINS_4gemm6kernel13GemmUniversalIN4cute5tupleIJiiiiEEENS1_10collective13CollectiveMmaINS1_34MainloopSm90TmaGmmaWarpSpecializedILi3ENS5_IJNS4_1CILi1EEESB_SB_EEENS1_35KernelTmaWarpSpecializedCooperativeEEENS5_IJNSA_ILi256EEENSA_ILi128EEESG_EEEaNS5_IJlSB_lEEEaSI_NS4_8TiledMMAINS4_8MMA_AtomIJNS4_4SM904GMMA27MMA_64x128x32_S32S8S8_SS_TNEEEENS4_6LayoutINS5_IJNSA_ILi2EEESB_SB_EEENS5_IJSB_NSA_ILi0EEESS_EEEEENS5_IJNS4_10UnderscoreESV_SV_EEEEENS4_13SM90_TMA_LOADENS4_14ComposedLayoutINS4_7SwizzleILi3ELi4ELi3EEENS4_18smem_ptr_flag_bitsILi8EEENSP_INS5_IJNSA_ILi8EEESG_EEENS5_IJSG_SB_EEEEEEEvNS4_8identityESY_S18_vS19_EENS_8epilogue10collective6detail29Sm90TmaWarpSpecializedAdapterINS1C_15DefaultEpilogueIaSI_SI_NS1B_6thread17LinearCombinationIaLi1EiiLNS1G_9ScaleType4KindE0ELNS_15FloatRoundStyleE2EaEENS1_15EpilogueDefaultEEEEEvvEEEEvNT_6ParamsE,"",@"SHT_CUDA_INFO"
	.sectionflags	@""
	.align	4


	//----- nvinfo : EIATTR_CUDA_API_VERSION
	.align		4
        /*0000*/ 	.byte	0x04, 0x37
        /*0002*/ 	.short	(.L_21 - .L_20)
.L_20:
        /*0004*/ 	.word	0x00000082


	//----- nvinfo : EIATTR_KPARAM_INFO
	.align		4
.L_21:
        /*0008*/ 	.byte	0x04, 0x17
        /*000a*/ 	.short	(.L_23 - .L_22)
.L_22:
        /*000c*/ 	.word	0x00000000
        /*0010*/ 	.short	0x0000
        /*0012*/ 	.short	0x0070
        /*0014*/ 	.byte	0x00, 0xf0, 0x01, 0x10


	//----- nvinfo : EIATTR_SPARSE_MMA_MASK
	.align		4
.L_23:
        /*0018*/ 	.byte	0x03, 0x50
        /*001a*/ 	.short	0x0000


	//----- nvinfo : EIATTR_MAXREG_COUNT
	.align		4
        /*001c*/ 	.byte	0x03, 0x1b
        /*001e*/ 	.short	0x00a8


	//----- nvinfo : EIATTR_NUM_BARRIERS
	.align		4
        /*0020*/ 	.byte	0x02, 0x4c
        /*0022*/ 	.byte	0x01
	.zero		1


	//----- nvinfo : EIATTR_EXTERNS
	.align		4
        /*0024*/ 	.byte	0x04, 0x0f
        /*0026*/ 	.short	(.L_25 - .L_24)


	//   ....[0]....
	.align		4
.L_24:
        /*0028*/ 	.word	index@(__assertfail)


	//----- nvinfo : EIATTR_MERCURY_ISA_VERSION
	.align		4
.L_25:
        /*002c*/ 	.byte	0x03, 0x5f
        /*002e*/ 	.short	0x0101


	//----- nvinfo : EIATTR_INT_WARP_WIDE_INSTR_OFFSETS
	.align		4
        /*0030*/ 	.byte	0x04, 0x31
        /*0032*/ 	.short	(.L_27 - .L_26)


	//   ....[0]....
.L_26:
        /*0034*/ 	.word	0x00000390


	//   ....[1]....
        /*0038*/ 	.word	0x000003c0


	//   ....[2]....
        /*003c*/ 	.word	0x000004a0


	//----- nvinfo : EIATTR_COOP_GROUP_MASK_REGIDS
	.align		4
.L_27:
        /*0040*/ 	.byte	0x04, 0x29
        /*0042*/ 	.short	(.L_29 - .L_28)


	//   ....[0]....
.L_28:
        /*0044*/ 	.word	0xffffffff


	//   ....[1]....
        /*0048*/ 	.word	0xffffffff


	//   ....[2]....
        /*004c*/ 	.word	0xffffffff


	//   ....[3]....
        /*0050*/ 	.word	0xffffffff


	//   ....[4]....
        /*0054*/ 	.word	0xffffffff


	//----- nvinfo : EIATTR_COOP_GROUP_INSTR_OFFSETS
	.align		4
.L_29:
        /*0058*/ 	.byte	0x04, 0x28
        /*005a*/ 	.short	(.L_31 - .L_30)


	//   ....[0]....
.L_30:
        /*005c*/ 	.word	0x00000060


	//   ....[1]....
        /*0060*/ 	.word	0x00000070


	//   ....[2]....
        /*0064*/ 	.word	0x00000130


	//   ....[3]....
        /*0068*/ 	.word	0x000002a0


	//   ....[4]....
        /*006c*/ 	.word	0x00000f50


	//----- nvinfo : EIATTR_REG_RECONFIG
	.align		4
.L_31:
        /*0070*/ 	.byte	0x01, 0x54
	.zero		2


	//----- nvinfo : EIATTR_SYSCALL_OFFSETS
	.align		4
        /*0074*/ 	.byte	0x04, 0x46
        /*0076*/ 	.short	(.L_33 - .L_32)


	//   ....[0]....
.L_32:
        /*0078*/ 	.word	0x00001120


	//----- nvinfo : EIATTR_MBARRIER_INSTR_OFFSETS
	.align		4
.L_33:
        /*007c*/ 	.byte	0x04, 0x39
        /*007e*/ 	.short	(.L_35 - .L_34)


	//   ....[0]....
.L_34:
        /*0080*/ 	.word	0x00000230
        /*0084*/ 	.word	0x000000ff
        /*0088*/ 	.word	0x00000000
        /*008c*/ 	.short	0x0100
        /*008e*/ 	.byte	0x08
	.zero		1


	//   ....[1]....
        /*0090*/ 	.word	0x00000240
        /*0094*/ 	.word	0x000000ff
        /*0098*/ 	.word	0x00000018
        /*009c*/ 	.short	0x0100
        /*009e*/ 	.byte	0x08
	.zero		1


	//   ....[2]....
        /*00a0*/ 	.word	0x00000250
        /*00a4*/ 	.word	0x000000ff
        /*00a8*/ 	.word	0x00000008
        /*00ac*/ 	.short	0x0100
        /*00ae*/ 	.byte	0x08
	.zero		1


	//   ....[3]....
        /*00b0*/ 	.word	0x00000260
        /*00b4*/ 	.word	0x000000ff
        /*00b8*/ 	.word	0x00000020
        /*00bc*/ 	.short	0x0100
        /*00be*/ 	.byte	0x08
	.zero		1


	//   ....[4]....
        /*00c0*/ 	.word	0x00000270
        /*00c4*/ 	.word	0x000000ff
        /*00c8*/ 	.word	0x00000010
        /*00cc*/ 	.short	0x0100
        /*00ce*/ 	.byte	0x08
	.zero		1


	//   ....[5]....
        /*00d0*/ 	.word	0x00000280
        /*00d4*/ 	.word	0x000000ff
        /*00d8*/ 	.word	0x00000028
        /*00dc*/ 	.short	0x0100
        /*00de*/ 	.byte	0x08
	.zero		1


	//   ....[6]....
        /*00e0*/ 	.word	0x00000510
        /*00e4*/ 	.word	0x000000ff
        /*00e8*/ 	.word	0x00000040
        /*00ec*/ 	.short	0x0100
        /*00ee*/ 	.byte	0x06
	.zero		1


	//   ....[7]....
        /*00f0*/ 	.word	0x00000570
        /*00f4*/ 	.word	0x000000ff
        /*00f8*/ 	.word	0x00000048
        /*00fc*/ 	.short	0x0100
        /*00fe*/ 	.byte	0x06
	.zero		1


	//   ....[8]....
        /*0100*/ 	.word	0x000011f0
        /*0104*/ 	.word	0x00000003
        /*0108*/ 	.word	0x00000000
        /*010c*/ 	.short	0x010a
        /*010e*/ 	.byte	0x3f
	.zero		1


	//   ....[9]....
        /*0110*/ 	.word	0x00001230
        /*0114*/ 	.word	0x00000003
        /*0118*/ 	.word	0x00000000
        /*011c*/ 	.short	0x010a
        /*011e*/ 	.byte	0x3f
	.zero		1


	//   ....[10]....
        /*0120*/ 	.word	0x00001730
        /*0124*/ 	.word	0x00000005
        /*0128*/ 	.word	0x00000000
        /*012c*/ 	.short	0x010a
        /*012e*/ 	.byte	0x3f
	.zero		1


	//   ....[11]....
        /*0130*/ 	.word	0x00001770
        /*0134*/ 	.word	0x00000005
        /*0138*/ 	.word	0x00000000
        /*013c*/ 	.short	0x010a
        /*013e*/ 	.byte	0x3f
	.zero		1


	//   ....[12]....
        /*0140*/ 	.word	0x00001b10
        /*0144*/ 	.word	0x00000004
        /*0148*/ 	.word	0x00000000
        /*014c*/ 	.short	0x0101
        /*014e*/ 	.byte	0x3f
	.zero		1


	//   ....[13]....
        /*0150*/ 	.word	0x00001cf0
        /*0154*/ 	.word	0x00000000
        /*0158*/ 	.word	0x00000000
        /*015c*/ 	.short	0x0101
        /*015e*/ 	.byte	0x3f
	.zero		1


	//   ....[14]....
        /*0160*/ 	.word	0x000093c0
        /*0164*/ 	.word	0x0000000e
        /*0168*/ 	.word	0x00000018
        /*016c*/ 	.short	0x010a
        /*016e*/ 	.byte	0x3f
	.zero		1


	//   ....[15]....
        /*0170*/ 	.word	0x00009740
        /*0174*/ 	.word	0x00000006
        /*0178*/ 	.word	0x00000048
        /*017c*/ 	.short	0x0101
        /*017e*/ 	.byte	0x3f
	.zero		1


	//   ....[16]....
        /*0180*/ 	.word	0x00009e70
        /*0184*/ 	.word	0x00000007
        /*0188*/ 	.word	0x00000000
        /*018c*/ 	.short	0x010a
        /*018e*/ 	.byte	0x3f
	.zero		1


	//   ....[17]....
        /*0190*/ 	.word	0x00009ef0
        /*0194*/ 	.word	0x00000009
        /*0198*/ 	.word	0x00000000
        /*019c*/ 	.short	0x010a
        /*019e*/ 	.byte	0x3f
	.zero		1


	//   ....[18]....
        /*01a0*/ 	.word	0x00009f80
        /*01a4*/ 	.word	0x00000003
        /*01a8*/ 	.word	0x00000000
        /*01ac*/ 	.short	0x010a
        /*01ae*/ 	.byte	0x3f
	.zero		1


	//   ....[19]....
        /*01b0*/ 	.word	0x00009fe0
        /*01b4*/ 	.word	0x00000003
        /*01b8*/ 	.word	0x00000000
        /*01bc*/ 	.short	0x010a
        /*01be*/ 	.byte	0x3f
	.zero		1


	//   ....[20]....
        /*01c0*/ 	.word	0x0000a030
        /*01c4*/ 	.word	0x00000005
        /*01c8*/ 	.word	0x00000000
        /*01cc*/ 	.short	0x010a
        /*01ce*/ 	.byte	0x3f
	.zero		1


	//   ....[21]....
        /*01d0*/ 	.word	0x0000a100
        /*01d4*/ 	.word	0x0000000e
        /*01d8*/ 	.word	0x00000018
        /*01dc*/ 	.short	0x010a
        /*01de*/ 	.byte	0x3f
	.zero		1


	//   ....[22]....
        /*01e0*/ 	.word	0x0000a1d0
        /*01e4*/ 	.word	0x00000007
        /*01e8*/ 	.word	0x00000000
        /*01ec*/ 	.short	0x010a
        /*01ee*/ 	.byte	0x3f
	.zero		1


	//   ....[23]....
        /*01f0*/ 	.word	0x0000a220
        /*01f4*/ 	.word	0x00000009
        /*01f8*/ 	.word	0x00000000
        /*01fc*/ 	.short	0x010a
        /*01fe*/ 	.byte	0x3f
	.zero		1


	//----- nvinfo : EIATTR_NUM_MBARRIERS
	.align		4
.L_35:
        /*0200*/ 	.byte	0x03, 0x38
        /*0202*/ 	.short	0x0008


	//----- nvinfo : EIATTR_EXIT_INSTR_OFFSETS
	.align		4
        /*0204*/ 	.byte	0x04, 0x1c
        /*0206*/ 	.short	(.L_37 - .L_36)


	//   ....[0]....
.L_36:
        /*0208*/ 	.word	0x000005c0


	//   ....[1]....
        /*020c*/ 	.word	0x00000e90


	//   ....[2]....
        /*0210*/ 	.word	0x00008a30


	//   ....[3]....
        /*0214*/ 	.word	0x00009060


	//   ....[4]....
        /*0218*/ 	.word	0x00009fd0


	//----- nvinfo : EIATTR_MAX_THREADS
	.align		4
.L_37:
        /*021c*/ 	.byte	0x04, 0x05
        /*021e*/ 	.short	(.L_39 - .L_38)
.L_38:
        /*0220*/ 	.word	0x00000180
        /*0224*/ 	.word	0x00000001
        /*0228*/ 	.word	0x00000001


	//----- nvinfo : EIATTR_CRS_STACK_SIZE
	.align		4
.L_39:
        /*022c*/ 	.byte	0x04, 0x1e
        /*022e*/ 	.short	(.L_41 - .L_40)
.L_40:
        /*0230*/ 	.word	0x00000000


	//----- nvinfo : EIATTR_CBANK_PARAM_SIZE
	.align		4
.L_41:
        /*0234*/ 	.byte	0x03, 0x19
        /*0236*/ 	.short	0x0470


	//----- nvinfo : EIATTR_PARAM_CBANK
	.align		4
        /*0238*/ 	.byte	0x04, 0x0a
        /*023a*/ 	.short	(.L_43 - .L_42)
	.align		4
.L_42:
        /*023c*/ 	.word	index@(.nv.constant0._ZN7cutlass13device_kernelINS_4gemm6kernel13GemmUniversalIN4cute5tupleIJiiiiEEENS1_10collective13CollectiveMmaINS1_34MainloopSm90TmaGmmaWarpSpecializedILi3ENS5_IJNS4_1CILi1EEESB_SB_EEENS1_35KernelTmaWarpSpecializedCooperativeEEENS5_IJNSA_ILi256EEENSA_ILi128EEESG_EEEaNS5_IJlSB_lEEEaSI_NS4_8TiledMMAINS4_8MMA_AtomIJNS4_4SM904GMMA27MMA_64x128x32_S32S8S8_SS_TNEEEENS4_6LayoutINS5_IJNSA_ILi2EEESB_SB_EEENS5_IJSB_NSA_ILi0EEESS_EEEEENS5_IJNS4_10UnderscoreESV_SV_EEEEENS4_13SM90_TMA_LOADENS4_14ComposedLayoutINS4_7SwizzleILi3ELi4ELi3EEENS4_18smem_ptr_flag_bitsILi8EEENSP_INS5_IJNSA_ILi8EEESG_EEENS5_IJSG_SB_EEEEEEEvNS4_8identityESY_S18_vS19_EENS_8epilogue10collective6detail29Sm90TmaWarpSpecializedAdapterINS1C_15DefaultEpilogueIaSI_SI_NS1B_6thread17LinearCombinationIaLi1EiiLNS1G_9ScaleType4KindE0ELNS_15FloatRoundStyleE2EaEENS1_15EpilogueDefaultEEEEEvvEEEEvNT_6ParamsE)
        /*0240*/ 	.short	0x0210
        /*0242*/ 	.short	0x0470


	//----- nvinfo : EIATTR_SW_WAR
	.align		4
.L_43:
        /*0244*/ 	.byte	0x04, 0x36
        /*0246*/ 	.short	(.L_45 - .L_44)
.L_44:
        /*0248*/ 	.word	0x00000008
.L_45:


//--------------------- .nv.callgraph             --------------------------
	.section	.nv.callgraph,"",@"SHT_CUDA_CALLGRAPH"
	.align	4
	.sectionentsize	8
	.align		4
        /*0000*/ 	.word	0x00000000
	.align		4
        /*0004*/ 	.word	0xffffffff
	.align		4
        /*0008*/ 	.word	index@(_ZN7cutlass13device_kernelINS_4gemm6kernel13GemmUniversalIN4cute5tupleIJiiiiEEENS1_10collective13CollectiveMmaINS1_34MainloopSm90TmaGmmaWarpSpecializedILi3ENS5_IJNS4_1CILi1EEESB_SB_EEENS1_35KernelTmaWarpSpecializedCooperativeEEENS5_IJNSA_ILi256EEENSA_ILi128EEESG_EEEaNS5_IJlSB_lEEEaSI_NS4_8TiledMMAINS4_8MMA_AtomIJNS4_4SM904GMMA27MMA_64x128x32_S32S8S8_SS_TNEEEENS4_6LayoutINS5_IJNSA_ILi2EEESB_SB_EEENS5_IJSB_NSA_ILi0EEESS_EEEEENS5_IJNS4_10UnderscoreESV_SV_EEEEENS4_13SM90_TMA_LOADENS4_14ComposedLayoutINS4_7SwizzleILi3ELi4ELi3EEENS4_18smem_ptr_flag_bitsILi8EEENSP_INS5_IJNSA_ILi8EEESG_EEENS5_IJSG_SB_EEEEEEEvNS4_8identityESY_S18_vS19_EENS_8epilogue10collective6detail29Sm90TmaWarpSpecializedAdapterINS1C_15DefaultEpilogueIaSI_SI_NS1B_6thread17LinearCombinationIaLi1EiiLNS1G_9ScaleType4KindE0ELNS_15FloatRoundStyleE2EaEENS1_15EpilogueDefaultEEEEEvvEEEEvNT_6ParamsE)
	.align		4
        /*000c*/ 	.word	index@(__assertfail)
	.align		4
        /*0010*/ 	.word	0x00000000
	.align		4
        /*0014*/ 	.word	0xfffffffe
	.align		4
        /*0018*/ 	.word	0x00000000
	.align		4
        /*001c*/ 	.word	0xfffffffd
	.align		4
        /*0020*/ 	.word	0x00000000
	.align		4
        /*0024*/ 	.word	0xfffffffc


//--------------------- .nv.constant4             --------------------------
	.section	.nv.constant4,"a",@progbits
	.align	8
	.align		8
.nv.constant4:
        /*0000*/ 	.dword	__assertfail
	.align		8
        /*0008*/ 	.dword	__unnamed_1
	.align		8
        /*0010*/ 	.dword	_ZN40_INTERNAL_664ca2b3_4_k_cu_e5aa5c58_304344cuda3std3__45__cpo5beginE
	.align		8
        /*0018*/ 	.dword	_ZN40_INTERNAL_664ca2b3_4_k_cu_e5aa5c58_304344cuda3std3__45__cpo3endE
	.align		8
        /*0020*/ 	.dword	_ZN40_INTERNAL_664ca2b3_4_k_cu_e5aa5c58_304344cuda3std3__45__cpo6cbeginE
	.align		8
        /*0028*/ 	.dword	_ZN40_INTERNAL_664ca2b3_4_k_cu_e5aa5c58_304344cuda3std3__45__cpo4cendE
	.align		8
        /*0030*/ 	.dword	_ZN40_INTERNAL_664ca2b3_4_k_cu_e5aa5c58_304344cuda3std3__442_GLOBAL__N__664ca2b3_4_k_cu_e5aa5c58_304346ignoreE
	.align		8
        /*0038*/ 	.dword	_ZN40_INTERNAL_664ca2b3_4_k_cu_e5aa5c58_304344cuda3std3__419piecewise_constructE
	.align		8
        /*0040*/ 	.dword	_ZN40_INTERNAL_664ca2b3_4_k_cu_e5aa5c58_304344cuda3std3__48in_placeE
	.align		8
        /*0048*/ 	.dword	_ZN40_INTERNAL_664ca2b3_4_k_cu_e5aa5c58_304344cuda3std6ranges3__45__cpo4swapE
	.align		8
        /*0050*/ 	.dword	_ZN40_INTERNAL_664ca2b3_4_k_cu_e5aa5c58_304344cuda3std6ranges3__45__cpo9iter_moveE
	.align		8
        /*0058*/ 	.dword	_ZN40_INTERNAL_664ca2b3_4_k_cu_e5aa5c58_304344cute7productE
	.align		8
        /*0060*/ 	.dword	_ZN40_INTERNAL_664ca2b3_4_k_cu_e5aa5c58_304344cute1_E
	.align		8
        /*0068*/ 	.dword	$str$22
	.align		8
        /*0070*/ 	.dword	$str$23


//--------------------- .text._ZN7cutlass13device_kernelINS_4gemm6kernel13GemmUniversalIN4cute5tupleIJiiiiEEENS1_10collective13CollectiveMmaINS1_34MainloopSm90TmaGmmaWarpSpecializedILi3ENS5_IJNS4_1CILi1EEESB_SB_EEENS1_35KernelTmaWarpSpecializedCooperativeEEENS5_IJNSA_ILi256EEENSA_ILi128EEESG_EEEaNS5_IJlSB_lEEEaSI_NS4_8TiledMMAINS4_8MMA_AtomIJNS4_4SM904GMMA27MMA_64x128x32_S32S8S8_SS_TNEEEENS4_6LayoutINS5_IJNSA_ILi2EEESB_SB_EEENS5_IJSB_NSA_ILi0EEESS_EEEEENS5_IJNS4_10UnderscoreESV_SV_EEEEENS4_13SM90_TMA_LOADENS4_14ComposedLayoutINS4_7SwizzleILi3ELi4ELi3EEENS4_18smem_ptr_flag_bitsILi8EEENSP_INS5_IJNSA_ILi8EEESG_EEENS5_IJSG_SB_EEEEEEEvNS4_8identityESY_S18_vS19_EENS_8epilogue10collective6detail29Sm90TmaWarpSpecializedAdapterINS1C_15DefaultEpilogueIaSI_SI_NS1B_6thread17LinearCombinationIaLi1EiiLNS1G_9ScaleType4KindE0ELNS_15FloatRoundStyleE2EaEENS1_15EpilogueDefaultEEEEEvvEEEEvNT_6ParamsE --------------------------
	.section	.text._ZN7cutlass13device_kernelINS_4gemm6kernel13GemmUniversalIN4cute5tupleIJiiiiEEENS1_10collective13CollectiveMmaINS1_34MainloopSm90TmaGmmaWarpSpecializedILi3ENS5_IJNS4_1CILi1EEESB_SB_EEENS1_35KernelTmaWarpSpecializedCooperativeEEENS5_IJNSA_ILi256EEENSA_ILi128EEESG_EEEaNS5_IJlSB_lEEEaSI_NS4_8TiledMMAINS4_8MMA_AtomIJNS4_4SM904GMMA27MMA_64x128x32_S32S8S8_SS_TNEEEENS4_6LayoutINS5_IJNSA_ILi2EEESB_SB_EEENS5_IJSB_NSA_ILi0EEESS_EEEEENS5_IJNS4_10UnderscoreESV_SV_EEEEENS4_13SM90_TMA_LOADENS4_14ComposedLayoutINS4_7SwizzleILi3ELi4ELi3EEENS4_18smem_ptr_flag_bitsILi8EEENSP_INS5_IJNSA_ILi8EEESG_EEENS5_IJSG_SB_EEEEEEEvNS4_8identityESY_S18_vS19_EENS_8epilogue10collective6detail29Sm90TmaWarpSpecializedAdapterINS1C_15DefaultEpilogueIaSI_SI_NS1B_6thread17LinearCombinationIaLi1EiiLNS1G_9ScaleType4KindE0ELNS_15FloatRoundStyleE2EaEENS1_15EpilogueDefaultEEEEEvvEEEEvNT_6ParamsE,"ax",@progbits
	.align	128
.text._ZN7cutlass13device_kernelINS_4gemm6kernel13GemmUniversalIN4cute5tupleIJiiiiEEENS1_10collective13CollectiveMmaINS1_34MainloopSm90TmaGmmaWarpSpecializedILi3ENS5_IJNS4_1CILi1EEESB_SB_EEENS1_35KernelTmaWarpSpecializedCooperativeEEENS5_IJNSA_ILi256EEENSA_ILi128EEESG_EEEaNS5_IJlSB_lEEEaSI_NS4_8TiledMMAINS4_8MMA_AtomIJNS4_4SM904GMMA27MMA_64x128x32_S32S8S8_SS_TNEEEENS4_6LayoutINS5_IJNSA_ILi2EEESB_SB_EEENS5_IJSB_NSA_ILi0EEESS_EEEEENS5_IJNS4_10UnderscoreESV_SV_EEEEENS4_13SM90_TMA_LOADENS4_14ComposedLayoutINS4_7SwizzleILi3ELi4ELi3EEENS4_18smem_ptr_flag_bitsILi8EEENSP_INS5_IJNSA_ILi8EEESG_EEENS5_IJSG_SB_EEEEEEEvNS4_8identityESY_S18_vS19_EENS_8epilogue10collective6detail29Sm90TmaWarpSpecializedAdapterINS1C_15DefaultEpilogueIaSI_SI_NS1B_6thread17LinearCombinationIaLi1EiiLNS1G_9ScaleType4KindE0ELNS_15FloatRoundStyleE2EaEENS1_15EpilogueDefaultEEEEEvvEEEEvNT_6ParamsE:
        .type           _ZN7cutlass13device_kernelINS_4gemm6kernel13GemmUniversalIN4cute5tupleIJiiiiEEENS1_10collective13CollectiveMmaINS1_34MainloopSm90TmaGmmaWarpSpecializedILi3ENS5_IJNS4_1CILi1EEESB_SB_EEENS1_35KernelTmaWarpSpecializedCooperativeEEENS5_IJNSA_ILi256EEENSA_ILi128EEESG_EEEaNS5_IJlSB_lEEEaSI_NS4_8TiledMMAINS4_8MMA_AtomIJNS4_4SM904GMMA27MMA_64x128x32_S32S8S8_SS_TNEEEENS4_6LayoutINS5_IJNSA_ILi2EEESB_SB_EEENS5_IJSB_NSA_ILi0EEESS_EEEEENS5_IJNS4_10UnderscoreESV_SV_EEEEENS4_13SM90_TMA_LOADENS4_14ComposedLayoutINS4_7SwizzleILi3ELi4ELi3EEENS4_18smem_ptr_flag_bitsILi8EEENSP_INS5_IJNSA_ILi8EEESG_EEENS5_IJSG_SB_EEEEEEEvNS4_8identityESY_S18_vS19_EENS_8epilogue10collective6detail29Sm90TmaWarpSpecializedAdapterINS1C_15DefaultEpilogueIaSI_SI_NS1B_6thread17LinearCombinationIaLi1EiiLNS1G_9ScaleType4KindE0ELNS_15FloatRoundStyleE2EaEENS1_15EpilogueDefaultEEEEEvvEEEEvNT_6ParamsE,@function
        .size           _ZN7cutlass13device_kernelINS_4gemm6kernel13GemmUniversalIN4cute5tupleIJiiiiEEENS1_10collective13CollectiveMmaINS1_34MainloopSm90TmaGmmaWarpSpecializedILi3ENS5_IJNS4_1CILi1EEESB_SB_EEENS1_35KernelTmaWarpSpecializedCooperativeEEENS5_IJNSA_ILi256EEENSA_ILi128EEESG_EEEaNS5_IJlSB_lEEEaSI_NS4_8TiledMMAINS4_8MMA_AtomIJNS4_4SM904GMMA27MMA_64x128x32_S32S8S8_SS_TNEEEENS4_6LayoutINS5_IJNSA_ILi2EEESB_SB_EEENS5_IJSB_NSA_ILi0EEESS_EEEEENS5_IJNS4_10UnderscoreESV_SV_EEEEENS4_13SM90_TMA_LOADENS4_14ComposedLayoutINS4_7SwizzleILi3ELi4ELi3EEENS4_18smem_ptr_flag_bitsILi8EEENSP_INS5_IJNSA_ILi8EEESG_EEENS5_IJSG_SB_EEEEEEEvNS4_8identityESY_S18_vS19_EENS_8epilogue10collective6detail29Sm90TmaWarpSpecializedAdapterINS1C_15DefaultEpilogueIaSI_SI_NS1B_6thread17LinearCombinationIaLi1EiiLNS1G_9ScaleType4KindE0ELNS_15FloatRoundStyleE2EaEENS1_15EpilogueDefaultEEEEEvvEEEEvNT_6ParamsE,(.L_x_324 - _ZN7cutlass13device_kernelINS_4gemm6kernel13GemmUniversalIN4cute5tupleIJiiiiEEENS1_10collective13CollectiveMmaINS1_34MainloopSm90TmaGmmaWarpSpecializedILi3ENS5_IJNS4_1CILi1EEESB_SB_EEENS1_35KernelTmaWarpSpecializedCooperativeEEENS5_IJNSA_ILi256EEENSA_ILi128EEESG_EEEaNS5_IJlSB_lEEEaSI_NS4_8TiledMMAINS4_8MMA_AtomIJNS4_4SM904GMMA27MMA_64x128x32_S32S8S8_SS_TNEEEENS4_6LayoutINS5_IJNSA_ILi2EEESB_SB_EEENS5_IJSB_NSA_ILi0EEESS_EEEEENS5_IJNS4_10UnderscoreESV_SV_EEEEENS4_13SM90_TMA_LOADENS4_14ComposedLayoutINS4_7SwizzleILi3ELi4ELi3EEENS4_18smem_ptr_flag_bitsILi8EEENSP_INS5_IJNSA_ILi8EEESG_EEENS5_IJSG_SB_EEEEEEEvNS4_8identityESY_S18_vS19_EENS_8epilogue10collective6detail29Sm90TmaWarpSpecializedAdapterINS1C_15DefaultEpilogueIaSI_SI_NS1B_6thread17LinearCombinationIaLi1EiiLNS1G_9ScaleType4KindE0ELNS_15FloatRoundStyleE2EaEENS1_15EpilogueDefaultEEEEEvvEEEEvNT_6ParamsE)
        .other          _ZN7cutlass13device_kernelINS_4gemm6kernel13GemmUniversalIN4cute5tupleIJiiiiEEENS1_10collective13CollectiveMmaINS1_34MainloopSm90TmaGmmaWarpSpecializedILi3ENS5_IJNS4_1CILi1EEESB_SB_EEENS1_35KernelTmaWarpSpecializedCooperativeEEENS5_IJNSA_ILi256EEENSA_ILi128EEESG_EEEaNS5_IJlSB_lEEEaSI_NS4_8TiledMMAINS4_8MMA_AtomIJNS4_4SM904GMMA27MMA_64x128x32_S32S8S8_SS_TNEEEENS4_6LayoutINS5_IJNSA_ILi2EEESB_SB_EEENS5_IJSB_NSA_ILi0EEESS_EEEEENS5_IJNS4_10UnderscoreESV_SV_EEEEENS4_13SM90_TMA_LOADENS4_14ComposedLayoutINS4_7SwizzleILi3ELi4ELi3EEENS4_18smem_ptr_flag_bitsILi8EEENSP_INS5_IJNSA_ILi8EEESG_EEENS5_IJSG_SB_EEEEEEEvNS4_8identityESY_S18_vS19_EENS_8epilogue10collective6detail29Sm90TmaWarpSpecializedAdapterINS1C_15DefaultEpilogueIaSI_SI_NS1B_6thread17LinearCombinationIaLi1EiiLNS1G_9ScaleType4KindE0ELNS_15FloatRoundStyleE2EaEENS1_15EpilogueDefaultEEEEEvvEEEEvNT_6ParamsE,@"STO_CUDA_ENTRY STV_DEFAULT"
_ZN7cutlass13device_kernelINS_4gemm6kernel13GemmUniversalIN4cute5tupleIJiiiiEEENS1_10collective13CollectiveMmaINS1_34MainloopSm90TmaGmmaWarpSpecializedILi3ENS5_IJNS4_1CILi1EEESB_SB_EEENS1_35KernelTmaWarpSpecializedCooperativeEEENS5_IJNSA_ILi256EEENSA_ILi128EEESG_EEEaNS5_IJlSB_lEEEaSI_NS4_8TiledMMAINS4_8MMA_AtomIJNS4_4SM904GMMA27MMA_64x128x32_S32S8S8_SS_TNEEEENS4_6LayoutINS5_IJNSA_ILi2EEESB_SB_EEENS5_IJSB_NSA_ILi0EEESS_EEEEENS5_IJNS4_10UnderscoreESV_SV_EEEEENS4_13SM90_TMA_LOADENS4_14ComposedLayoutINS4_7SwizzleILi3ELi4ELi3EEENS4_18smem_ptr_flag_bitsILi8EEENSP_INS5_IJNSA_ILi8EEESG_EEENS5_IJSG_SB_EEEEEEEvNS4_8identityESY_S18_vS19_EENS_8epilogue10collective6detail29Sm90TmaWarpSpecializedAdapterINS1C_15DefaultEpilogueIaSI_SI_NS1B_6thread17LinearCombinationIaLi1EiiLNS1G_9ScaleType4KindE0ELNS_15FloatRoundStyleE2EaEENS1_15EpilogueDefaultEEEEEvvEEEEvNT_6ParamsE:
[----:B------:R-:W0:Y:S01]  /*0000*/  LDC R1, c[0x0][0x28] ;  /* 0x00000a00ff017b82 */ /* 0x000e220000000800 */
[----:B------:R-:W1:Y:S01]  /*0010*/  S2R R18, SR_TID.X ;  /* 0x0000000000127919 */ /* 0x000e620000002100 */
[----:B------:R-:W-:Y:S01]  /*0020*/  ELECT P0, URZ, PT ;  /* 0x00000000003f782f */ /* 0x000fe20003800000 */
[----:B------:R-:W-:Y:S01]  /*0030*/  BSSY B0, `(.L_x_0) ;  /* 0x000000f000007945 */ /* 0x000fe20003800000 */
[--C-:B-1----:R-:W-:Y:S02]  /*0040*/  SHF.R.U32.HI R0, RZ, 0x5, R18.reuse ;  /* 0x00000005ff007819 */ /* 0x102fe40000011612 */
[----:B------:R-:W-:-:S03]  /*0050*/  SHF.R.U32.HI R2, RZ, 0x7, R18 ;  /* 0x00000007ff027819 */ /* 0x000fc60000011612 */
[----:B------:R-:W1:Y:S04]  /*0060*/  SHFL.IDX PT, R5, R0, RZ, 0x1f ;  /* 0x00001fff00057589 */ /* 0x000e6800000e0000 */
[----:B------:R2:W3:Y:S01]  /*0070*/  SHFL.IDX PT, R8, R2, RZ, 0x1f ;  /* 0x00001fff02087589 */ /* 0x0004e200000e0000 */
[----:B-1----:R-:W-:-:S13]  /*0080*/  ISETP.NE.OR P0, PT, R5, RZ, !P0 ;  /* 0x000000ff0500720c */ /* 0x002fda0004705670 */
[----:B0-23--:R-:W-:Y:S05]  /*0090*/  @P0 BRA `(.L_x_1) ;  /* 0x0000000000200947 */ /* 0x00dfea0003800000 */
[----:B------:R-:W-:Y:S02]  /*00a0*/  ULDC.64 UR4, c[0x0][0x198] ;  /* 0x0000660000047ab9 */ /* 0x000fe40000000a00 */
[----:B------:R-:W-:Y:S02]  /*00b0*/  UIADD3 UR6, UP0, UR4, 0xf0, URZ ;  /* 0x000000f004067890 */ /* 0x000fe4000ff1e03f */
[----:B------:R-:W-:Y:S02]  /*00c0*/  UIADD3 UR4, UP1, UR4, 0x1f0, URZ ;  /* 0x000001f004047890 */ /* 0x000fe4000ff3e03f */
[----:B------:R-:W-:Y:S02]  /*00d0*/  UIADD3.X UR7, URZ, UR5, URZ, UP0, !UPT ;  /* 0x000000053f077290 */ /* 0x000fe400087fe43f */
[----:B------:R-:W-:-:S07]  /*00e0*/  UIADD3.X UR5, URZ, UR5, URZ, UP1, !UPT ;  /* 0x000000053f057290 */ /* 0x000fce0008ffe43f */
[----:B------:R0:W-:Y:S02]  /*00f0*/  UTMACCTL.PF [UR6] ;  /* 0x00000000060079b9 */ /* 0x0001e40008040000 */
[----:B------:R0:W-:Y:S02]  /*0100*/  UTMACCTL.PF [UR4] ;  /* 0x00000000040079b9 */ /* 0x0001e40008040000 */
[----:B0-----:R-:W-:Y:S01]  /*0110*/  NOP ;  /* 0x0000000000007918 */ /* 0x001fe20000000000 */
.L_x_1:
[----:B------:R-:W-:Y:S05]  /*0120*/  BSYNC B0 ;  /* 0x0000000000007941 */ /* 0x000fea0003800000 */
.L_x_0:
[----:B------:R-:W0:Y:S02]  /*0130*/  SHFL.IDX PT, R2, R0, RZ, 0x1f ;  /* 0x00001fff00027589 */ /* 0x000e2400000e0000 */
[----:B0-----:R-:W-:-:S13]  /*0140*/  ISETP.NE.AND P0, PT, R2, RZ, PT ;  /* 0x000000ff0200720c */ /* 0x001fda0003f05270 */
[----:B------:R-:W-:Y:S05]  /*0150*/  @P0 BRA `(.L_x_2) ;  /* 0x0000000000500947 */ /* 0x000fea0003800000 */
[----:B------:R-:W0:Y:S01]  /*0160*/  S2UR UR8, SR_CgaCtaId ;  /* 0x00000000000879c3 */ /* 0x000e220000008800 */
[----:B------:R-:W-:Y:S01]  /*0170*/  UMOV UR4, 0x400 ;  /* 0x0000040000047882 */ /* 0x000fe20000000000 */
[----:B------:R-:W-:Y:S01]  /*0180*/  UMOV UR5, 0x1 ;  /* 0x0000000100057882 */ /* 0x000fe20000000000 */
[----:B------:R-:W-:Y:S01]  /*0190*/  UMOV UR6, 0x100 ;  /* 0x0000010000067882 */ /* 0x000fe20000000000 */
[----:B------:R-:W-:Y:S01]  /*01a0*/  ELECT P0, URZ, PT ;  /* 0x00000000003f782f */ /* 0x000fe20003800000 */
[----:B------:R-:W-:-:S04]  /*01b0*/  UIADD3 UR6, -UR6, 0x100000, URZ ;  /* 0x0010000006067890 */ /* 0x000fc8000fffe13f */
[----:B------:R-:W-:Y:S02]  /*01c0*/  USHF.L.U32 UR7, UR6, 0xb, URZ ;  /* 0x0000000b06077899 */ /* 0x000fe4000800063f */
[----:B------:R-:W-:Y:S02]  /*01d0*/  USHF.L.U32 UR6, UR6, 0x1, URZ ;  /* 0x0000000106067899 */ /* 0x000fe4000800063f */
[----:B0-----:R-:W-:Y:S02]  /*01e0*/  ULEA UR8, UR8, UR4, 0x18 ;  /* 0x0000000408087291 */ /* 0x001fe4000f8ec03f */
[----:B------:R-:W-:-:S04]  /*01f0*/  UIADD3 UR4, -UR5, 0x100000, URZ ;  /* 0x0010000005047890 */ /* 0x000fc8000fffe13f */
[----:B------:R-:W-:Y:S02]  /*0200*/  USHF.L.U32 UR5, UR4, 0xb, URZ ;  /* 0x0000000b04057899 */ /* 0x000fe4000800063f */
[----:B------:R-:W-:Y:S01]  /*0210*/  USHF.L.U32 UR4, UR4, 0x1, URZ ;  /* 0x0000000104047899 */ /* 0x000fe2000800063f */
[----:B------:R-:W0:Y:S11]  /*0220*/  FENCE.VIEW.ASYNC.S ;  /* 0x00000000000073c6 */ /* 0x000e360000000000 */
[----:B0-----:R0:W1:Y:S01]  /*0230*/  SYNCS.EXCH.64 URZ, [UR8], UR4 ;  /* 0x00000004083f75b2 */ /* 0x0010620008000100 */
[----:B------:R0:W2:Y:S01]  /*0240*/  SYNCS.EXCH.64 URZ, [UR8+0x18], UR6 ;  /* 0x00001806083f75b2 */ /* 0x0000a20008000100 */
[----:B------:R0:W3:Y:S01]  /*0250*/  SYNCS.EXCH.64 URZ, [UR8+0x8], UR4 ;  /* 0x00000804083f75b2 */ /* 0x0000e20008000100 */
[----:B------:R0:W4:Y:S01]  /*0260*/  SYNCS.EXCH.64 URZ, [UR8+0x20], UR6 ;  /* 0x00002006083f75b2 */ /* 0x0001220008000100 */
[----:B------:R0:W0:Y:S01]  /*0270*/  SYNCS.EXCH.64 URZ, [UR8+0x10], UR4 ;  /* 0x00001004083f75b2 */ /* 0x0000220008000100 */
[----:B------:R0:W0:Y:S01]  /*0280*/  SYNCS.EXCH.64 URZ, [UR8+0x28], UR6 ;  /* 0x00002806083f75b2 */ /* 0x0000220008000100 */
[----:B------:R-:W-:Y:S01]  /*0290*/  NOP ;  /* 0x0000000000007918 */ /* 0x000fe20000000000 */
.L_x_2:
[----:B------:R-:W5:Y:S01]  /*02a0*/  SHFL.IDX PT, R0, R0, RZ, 0x1f ;  /* 0x00001fff00007589 */ /* 0x000f6200000e0000 */
[----:B------:R-:W-:Y:S01]  /*02b0*/  ELECT P0, URZ, PT ;  /* 0x00000000003f782f */ /* 0x000fe20003800000 */
[----:B------:R-:W1:Y:S01]  /*02c0*/  LDC R2, c[0x0][0x65c] ;  /* 0x00019700ff027b82 */ /* 0x000e620000000800 */
[----:B------:R-:W-:Y:S01]  /*02d0*/  SHF.R.S32.HI R6, RZ, 0x1f, R5 ;  /* 0x0000001fff067819 */ /* 0x000fe20000011405 */
[----:B------:R-:W2:Y:S01]  /*02e0*/  S2R R3, SR_CTAID.Y ;  /* 0x0000000000037919 */ /* 0x000ea20000002600 */
[----:B0-----:R-:W-:Y:S01]  /*02f0*/  UMOV UR4, 0x20 ;  /* 0x0000002000047882 */ /* 0x001fe20000000000 */
[----:B------:R-:W-:Y:S01]  /*0300*/  ISETP.NE.AND P2, PT, R8, RZ, PT ;  /* 0x000000ff0800720c */ /* 0x000fe20003f45270 */
[----:B------:R-:W-:Y:S01]  /*0310*/  NOP ;  /* 0x0000000000007918 */ /* 0x000fe20000000000 */
[----:B------:R-:W0:Y:S01]  /*0320*/  S2R R4, SR_CTAID.X ;  /* 0x0000000000047919 */ /* 0x000e220000002500 */
[----:B------:R-:W-:Y:S01]  /*0330*/  LEA.HI R6, R6, R5, RZ, 0x2 ;  /* 0x0000000506067211 */ /* 0x000fe200078f10ff */
[----:B------:R-:W-:Y:S01]  /*0340*/  NOP ;  /* 0x0000000000007918 */ /* 0x000fe20000000000 */
[----:B-----5:R-:W-:-:S02]  /*0350*/  ISETP.NE.OR P0, PT, R0, RZ, !P0 ;  /* 0x000000ff0000720c */ /* 0x020fc40004705670 */
[----:B-1----:R-:W-:-:S04]  /*0360*/  ISETP.NE.AND P3, PT, R2, 0x1, PT ;  /* 0x000000010200780c */ /* 0x002fc80003f65270 */
[----:B------:R-:W-:Y:S02]  /*0370*/  P2R R0, PR, RZ, 0x8 ;  /* 0x00000008ff007803 */ /* 0x000fe40000000000 */
[----:B------:R-:W-:-:S05]  /*0380*/  LOP3.LUT R0, R6, 0xfffffffc, RZ, 0xc0, !PT ;  /* 0xfffffffc06007812 */ /* 0x000fca00078ec0ff */
[----:B------:R-:W-:Y:S01]  /*0390*/  VOTEU.ALL UP0, P0 ;  /* 0x00000000003f7886 */ /* 0x000fe20000000000 */
[----:B------:R-:W-:Y:S01]  /*03a0*/  IMAD.IADD R0, R5, 0x1, -R0 ;  /* 0x0000000105007824 */ /* 0x000fe200078e0a00 */
[----:B------:R-:W0:Y:S01]  /*03b0*/  @P3 LDC R17, c[0x0][0x10] ;  /* 0x00000400ff113b82 */ /* 0x000e220000000800 */
[----:B------:R-:W-:Y:S01]  /*03c0*/  VOTEU.ALL UP1, P0 ;  /* 0x00000000003f7886 */ /* 0x000fe20000020000 */
[----:B--2---:R-:W-:Y:S01]  /*03d0*/  @P3 IMAD.MOV.U32 R6, RZ, RZ, R3 ;  /* 0x000000ffff063224 */ /* 0x004fe200078e0003 */
[----:B------:R-:W-:Y:S01]  /*03e0*/  @!UP0 UMOV UR6, 0x400 ;  /* 0x0000040000068882 */ /* 0x000fe20000000000 */
[----:B------:R-:W-:-:S04]  /*03f0*/  @!UP0 UIADD3 UR4, -UR4, 0x100000, URZ ;  /* 0x0010000004048890 */ /* 0x000fc8000fffe13f */
[----:B------:R-:W-:Y:S02]  /*0400*/  @!UP0 USHF.L.U32 UR5, UR4, 0xb, URZ ;  /* 0x0000000b04058899 */ /* 0x000fe4000800063f */
[----:B------:R-:W-:Y:S01]  /*0410*/  @!UP0 USHF.L.U32 UR4, UR4, 0x1, URZ ;  /* 0x0000000104048899 */ /* 0x000fe2000800063f */
[----:B------:R-:W-:Y:S02]  /*0420*/  @P3 IMAD.MOV.U32 R7, RZ, RZ, RZ ;  /* 0x000000ffff073224 */ /* 0x000fe400078e00ff */
[----:B------:R-:W-:Y:S01]  /*0430*/  IMAD.MOV.U32 R5, RZ, RZ, RZ ;  /* 0x000000ffff057224 */ /* 0x000fe200078e00ff */
[----:B------:R-:W1:Y:S01]  /*0440*/  @!UP0 S2UR UR7, SR_CgaCtaId ;  /* 0x00000000000789c3 */ /* 0x000e620000008800 */
[----:B------:R-:W-:-:S07]  /*0450*/  @P3 IMAD.MOV.U32 R11, RZ, RZ, RZ ;  /* 0x000000ffff0b3224 */ /* 0x000fce00078e00ff */
[----:B------:R-:W2:Y:S01]  /*0460*/  @!P3 LDC R9, c[0x0][0xc] ;  /* 0x00000300ff09bb82 */ /* 0x000ea20000000800 */
[----:B0-----:R-:W-:-:S04]  /*0470*/  @P3 IMAD.WIDE.U32 R16, R4, R17, R6 ;  /* 0x0000001104103225 */ /* 0x001fc800078e0006 */
[----:B------:R-:W-:Y:S01]  /*0480*/  @P3 IMAD.IADD R17, R17, 0x1, R11 ;  /* 0x0000000111113824 */ /* 0x000fe200078e020b */
[----:B-1----:R-:W-:Y:S01]  /*0490*/  @!UP0 ULEA UR6, UR7, UR6, 0x18 ;  /* 0x0000000607068291 */ /* 0x002fe2000f8ec03f */
[----:B------:R-:W-:Y:S01]  /*04a0*/  VOTEU.ALL UP0, P0 ;  /* 0x00000000003f7886 */ /* 0x000fe20000000000 */
[----:B------:R-:W-:-:S04]  /*04b0*/  ISETP.NE.AND P0, PT, R0, 0x3, PT ;  /* 0x000000030000780c */ /* 0x000fc80003f05270 */
[----:B------:R-:W-:Y:S01]  /*04c0*/  ISETP.EQ.OR P0, PT, R0, RZ, !P0 ;  /* 0x000000ff0000720c */ /* 0x000fe20004702670 */
[----:B--2---:R-:W-:-:S03]  /*04d0*/  @!P3 IMAD.WIDE.U32 R6, R9, R3, R4 ;  /* 0x000000030906b225 */ /* 0x004fc600078e0004 */
[C---:B------:R-:W-:Y:S01]  /*04e0*/  ISETP.EQ.AND P0, PT, R8.reuse, RZ, P0 ;  /* 0x000000ff0800720c */ /* 0x040fe20000702270 */
[----:B------:R-:W-:Y:S01]  /*04f0*/  VIADD R8, R8, 0xffffffff ;  /* 0xffffffff08087836 */ /* 0x000fe20000000000 */
[----:B------:R-:W0:Y:S02]  /*0500*/  FENCE.VIEW.ASYNC.S ;  /* 0x00000000000073c6 */ /* 0x000e240000000000 */
[----:B0-----:R0:W3:Y:S01]  /*0510*/  @!UP0 SYNCS.EXCH.64 URZ, [UR6+0x40], UR4 ;  /* 0x00004004063f85b2 */ /* 0x0010e20008000100 */
[----:B------:R-:W-:Y:S01]  /*0520*/  @!P3 IMAD.MOV.U32 R16, RZ, RZ, R6 ;  /* 0x000000ffff10b224 */ /* 0x000fe200078e0006 */
[----:B------:R-:W-:Y:S01]  /*0530*/  SEL R19, RZ, 0x1, !P0 ;  /* 0x00000001ff137807 */ /* 0x000fe20004000000 */
[----:B------:R-:W-:Y:S01]  /*0540*/  @!P3 IMAD.MOV.U32 R17, RZ, RZ, R7 ;  /* 0x000000ffff11b224 */ /* 0x000fe200078e0007 */
[----:B------:R-:W-:-:S04]  /*0550*/  ISETP.GE.U32.AND P1, PT, R8, 0x2, PT ;  /* 0x000000020800780c */ /* 0x000fc80003f26070 */
[----:B------:R-:W-:Y:S01]  /*0560*/  SEL R19, R19, 0x2, P1 ;  /* 0x0000000213137807 */ /* 0x000fe20000800000 */
[----:B------:R0:W3:Y:S01]  /*0570*/  @!UP1 SYNCS.EXCH.64 URZ, [UR6+0x48], UR4 ;  /* 0x00004804063f95b2 */ /* 0x0000e20008000100 */
[----:B------:R-:W-:Y:S01]  /*0580*/  NOP ;  /* 0x0000000000007918 */ /* 0x000fe20000000000 */
[----:B---34-:R-:W-:Y:S06]  /*0590*/  BAR.SYNC.DEFER_BLOCKING 0x0 ;  /* 0x0000000000007b1d */ /* 0x018fec0000010000 */
[----:B------:R-:W-:Y:S05]  /*05a0*/  @!P2 BRA `(.L_x_3) ;  /* 0x000000840024a947 */ /* 0x000fea0003800000 */
[----:B------:R-:W-:-:S13]  /*05b0*/  ISETP.GT.U32.AND P0, PT, R8, 0x1, PT ;  /* 0x000000010800780c */ /* 0x000fda0003f04070 */
[----:B0-----:R-:W-:Y:S05]  /*05c0*/  @P0 EXIT ;  /* 0x000000000000094d */ /* 0x001fea0003800000 */
[----:B------:R-:W-:Y:S01]  /*05d0*/  ULDC.64 UR4, c[0x0][0x650] ;  /* 0x0001940000047ab9 */ /* 0x000fe20000000a00 */
[----:B------:R-:W-:Y:S01]  /*05e0*/  PRMT R0, RZ, 0x7610, R0 ;  /* 0x00007610ff007816 */ /* 0x000fe20000000000 */
[----:B------:R-:W-:Y:S01]  /*05f0*/  IMAD.MOV.U32 R152, RZ, RZ, -0x1 ;  /* 0xffffffffff987424 */ /* 0x000fe200078e00ff */
[----:B------:R-:W-:Y:S01]  /*0600*/  ISETP.GE.U32.AND P0, PT, R16, UR4, PT ;  /* 0x0000000410007c0c */ /* 0x000fe2000bf06070 */
[----:B------:R-:W-:Y:S02]  /*0610*/  IMAD.MOV.U32 R23, RZ, RZ, -0x1 ;  /* 0xffffffffff177424 */ /* 0x000fe400078e00ff */
[----:B------:R-:W-:Y:S01]  /*0620*/  IMAD.MOV.U32 R22, RZ, RZ, -0x1 ;  /* 0xffffffffff167424 */ /* 0x000fe200078e00ff */
[----:B------:R-:W-:-:S13]  /*0630*/  ISETP.GE.U32.AND.EX P0, PT, R17, UR5, PT, P0 ;  /* 0x0000000511007c0c */ /* 0x000fda000bf06100 */
[----:B------:R-:W-:Y:S05]  /*0640*/  @P0 BRA `(.L_x_4) ;  /* 0x0000000400580947 */ /* 0x000fea0003800000 */
[----:B------:R-:W0:Y:S01]  /*0650*/  LDC.64 R14, c[0x0][0x628] ;  /* 0x00018a00ff0e7b82 */ /* 0x000e220000000a00 */
[----:B------:R-:W-:Y:S02]  /*0660*/  IMAD.MOV.U32 R6, RZ, RZ, R16 ;  /* 0x000000ffff067224 */ /* 0x000fe400078e0010 */
[----:B------:R-:W-:-:S05]  /*0670*/  IMAD.MOV.U32 R7, RZ, RZ, R17 ;  /* 0x000000ffff077224 */ /* 0x000fca00078e0011 */
[----:B------:R-:W1:Y:S08]  /*0680*/  LDC R0, c[0x0][0x630] ;  /* 0x00018c00ff007b82 */ /* 0x000e700000000800 */
[----:B------:R-:W2:Y:S01]  /*0690*/  LDC.64 R20, c[0x0][0x620] ;  /* 0x00018800ff147b82 */ /* 0x000ea20000000a00 */
[----:B0-----:R-:W-:-:S04]  /*06a0*/  ISETP.NE.U32.AND P0, PT, R14, RZ, PT ;  /* 0x000000ff0e00720c */ /* 0x001fc80003f05070 */
[----:B------:R-:W-:-:S13]  /*06b0*/  ISETP.NE.AND.EX P0, PT, R15, RZ, PT, P0 ;  /* 0x000000ff0f00720c */ /* 0x000fda0003f05300 */
[----:B-12---:R-:W-:Y:S05]  /*06c0*/  @!P0 BRA `(.L_x_5) ;  /* 0x0000000000288947 */ /* 0x006fea0003800000 */
[----:B------:R-:W0:Y:S02]  /*06d0*/  LDC R11, c[0x0][0x634] ;  /* 0x00018d00ff0b7b82 */ /* 0x000e240000000800 */
[----:B0-----:R-:W-:-:S05]  /*06e0*/  IADD3 R11, P0, R16, R11, RZ ;  /* 0x0000000b100b7210 */ /* 0x001fca0007f1e0ff */
[----:B------:R-:W-:-:S04]  /*06f0*/  IMAD.X R13, RZ, RZ, R17, P0 ;  /* 0x000000ffff0d7224 */ /* 0x000fc800000e0611 */
[----:B------:R-:W-:-:S04]  /*0700*/  IMAD.WIDE.U32 R6, R13, R14, RZ ;  /* 0x0000000e0d067225 */ /* 0x000fc800078e00ff */
[----:B------:R-:W-:-:S04]  /*0710*/  IMAD.WIDE.U32 R8, P0, R11, R15, R6 ;  /* 0x0000000f0b087225 */ /* 0x000fc80007800006 */
[----:B------:R-:W-:-:S04]  /*0720*/  IMAD.WIDE.U32 R6, R11, R14, RZ ;  /* 0x0000000e0b067225 */ /* 0x000fc800078e00ff */
[----:B------:R-:W-:Y:S01]  /*0730*/  IMAD.X R11, RZ, RZ, RZ, P0 ;  /* 0x000000ffff0b7224 */ /* 0x000fe200000e06ff */
[----:B------:R-:W-:Y:S01]  /*0740*/  IADD3 RZ, P0, R7, R8, RZ ;  /* 0x0000000807ff7210 */ /* 0x000fe20007f1e0ff */
[----:B------:R-:W-:-:S04]  /*0750*/  IMAD.MOV.U32 R10, RZ, RZ, R9 ;  /* 0x000000ffff0a7224 */ /* 0x000fc800078e0009 */
[----:B------:R-:W-:-:S08]  /*0760*/  IMAD.WIDE.U32.X R6, R13, R15, R10, P0 ;  /* 0x0000000f0d067225 */ /* 0x000fd000000e040a */
.L_x_5:
[-CC-:B------:R-:W-:Y:S01]  /*0770*/  SHF.R.U64 R25, R6, R0.reuse, R7.reuse ;  /* 0x0000000006197219 */ /* 0x180fe20000001207 */
[----:B------:R-:W0:Y:S01]  /*0780*/  LDC R10, c[0x0][0x618] ;  /* 0x00018600ff0a7b82 */ /* 0x000e220000000800 */
[----:B------:R-:W-:Y:S01]  /*0790*/  SHF.R.U32.HI R5, RZ, R0, R7 ;  /* 0x00000000ff057219 */ /* 0x000fe20000011607 */
[----:B------:R-:W-:Y:S01]  /*07a0*/  ULDC UR4, c[0x0][0x150] ;  /* 0x0000540000047ab9 */ /* 0x000fe20000000800 */
[----:B------:R-:W-:Y:S02]  /*07b0*/  IADD3 R9, P0, RZ, -R25, RZ ;  /* 0x80000019ff097210 */ /* 0x000fe40007f1e0ff */
[----:B------:R-:W-:-:S03]  /*07c0*/  I2FP.F32.U32 R0, R4 ;  /* 0x0000000400007245 */ /* 0x000fc60000201000 */
[----:B------:R-:W1:Y:S01]  /*07d0*/  LDC.64 R26, c[0x0][0x640] ;  /* 0x00019000ff1a7b82 */ /* 0x000e620000000a00 */
[----:B------:R-:W-:Y:S02]  /*07e0*/  IMAD.X R11, RZ, RZ, ~R5, P0 ;  /* 0x000000ffff0b7224 */ /* 0x000fe400000e0e05 */
[----:B------:R-:W-:Y:S01]  /*07f0*/  FMUL R0, R0, UR4 ;  /* 0x0000000400007c20 */ /* 0x000fe20008400000 */
[----:B------:R-:W-:Y:S01]  /*0800*/  IMAD.WIDE.U32 R6, R9, R20, R16 ;  /* 0x0000001409067225 */ /* 0x000fe200078e0010 */
[----:B------:R-:W-:-:S03]  /*0810*/  ULDC UR4, c[0x0][0x154] ;  /* 0x0000550000047ab9 */ /* 0x000fc60000000800 */
[----:B------:R-:W-:Y:S01]  /*0820*/  IMAD R8, R11, R20, RZ ;  /* 0x000000140b087224 */ /* 0x000fe200078e02ff */
[----:B------:R-:W2:Y:S01]  /*0830*/  LDC R5, c[0x0][0x144] ;  /* 0x00005100ff057b82 */ /* 0x000ea20000000800 */
[----:B------:R-:W3:Y:S02]  /*0840*/  F2I.U32.TRUNC.NTZ R0, R0 ;  /* 0x0000000000007305 */ /* 0x000ee4000020f000 */
[----:B------:R-:W-:-:S04]  /*0850*/  IMAD R9, R9, R21, R8 ;  /* 0x0000001509097224 */ /* 0x000fc800078e0208 */
[----:B------:R-:W-:Y:S01]  /*0860*/  IMAD.IADD R7, R7, 0x1, R9 ;  /* 0x0000000107077824 */ /* 0x000fe200078e0209 */
[----:B------:R-:W4:Y:S01]  /*0870*/  LDC R12, c[0x0][0x608] ;  /* 0x00018200ff0c7b82 */ /* 0x000f220000000800 */
[----:B------:R-:W-:-:S03]  /*0880*/  IMAD.MOV.U32 R9, RZ, RZ, -0x1 ;  /* 0xffffffffff097424 */ /* 0x000fc600078e00ff */
[-CC-:B0-----:R-:W-:Y:S02]  /*0890*/  SHF.R.U64 R20, R6, R10.reuse, R7.reuse ;  /* 0x0000000a06147219 */ /* 0x181fe40000001207 */
[----:B------:R-:W-:Y:S02]  /*08a0*/  I2FP.F32.U32 R6, R3 ;  /* 0x0000000300067245 */ /* 0x000fe40000201000 */
[----:B------:R-:W0:Y:S01]  /*08b0*/  LDC R24, c[0x0][0x658] ;  /* 0x00019600ff187b82 */ /* 0x000e220000000800 */
[----:B-1----:R-:W-:Y:S01]  /*08c0*/  ISETP.NE.U32.AND P0, PT, R26, RZ, PT ;  /* 0x000000ff1a00720c */ /* 0x002fe20003f05070 */
[----:B---3--:R-:W-:Y:S01]  /*08d0*/  IMAD.MOV R8, RZ, RZ, -R0 ;  /* 0x000000ffff087224 */ /* 0x008fe200078e0a00 */
[----:B------:R-:W-:Y:S01]  /*08e0*/  SHF.R.U32.HI R7, RZ, R10, R7 ;  /* 0x0000000aff077219 */ /* 0x000fe20000011607 */
[----:B------:R-:W-:Y:S01]  /*08f0*/  FMUL R6, R6, UR4 ;  /* 0x0000000406067c20 */ /* 0x000fe20008400000 */
[----:B------:R-:W-:-:S03]  /*0900*/  ISETP.NE.AND.EX P0, PT, R27, RZ, PT, P0 ;  /* 0x000000ff1b00720c */ /* 0x000fc60003f05300 */
[----:B------:R-:W1:Y:S01]  /*0910*/  LDC R14, c[0x0][0x148] ;  /* 0x00005200ff0e7b82 */ /* 0x000e620000000800 */
[----:B--2---:R-:W-:-:S07]  /*0920*/  IMAD R0, R5, R8, R4 ;  /* 0x0000000805007224 */ /* 0x004fce00078e0204 */
[----:B------:R-:W2:Y:S01]  /*0930*/  LDC R22, c[0x0][0x600] ;  /* 0x00018000ff167b82 */ /* 0x000ea20000000800 */
[-CC-:B----4-:R-:W-:Y:S02]  /*0940*/  SHF.R.U64 R28, R20, R12.reuse, R7.reuse ;  /* 0x0000000c141c7219 */ /* 0x190fe40000001207 */
[----:B------:R-:W-:Y:S01]  /*0950*/  SHF.R.U32.HI R5, RZ, R12, R7 ;  /* 0x0000000cff057219 */ /* 0x000fe20000011607 */
[----:B------:R-:W-:Y:S01]  /*0960*/  IMAD.MOV.U32 R7, RZ, RZ, 0x1 ;  /* 0x00000001ff077424 */ /* 0x000fe200078e00ff */
[----:B------:R3:W4:Y:S03]  /*0970*/  F2I.U32.TRUNC.NTZ R12, R6 ;  /* 0x00000006000c7305 */ /* 0x000726000020f000 */
[----:B------:R-:W1:Y:S01]  /*0980*/  LDC R15, c[0x0][0x648] ;  /* 0x00019200ff0f7b82 */ /* 0x000e620000000800 */
[-C--:B0-----:R-:W-:Y:S02]  /*0990*/  SHF.L.U32 R4, R9, R24.reuse, RZ ;  /* 0x0000001809047219 */ /* 0x081fe400000006ff */
[----:B------:R-:W-:-:S02]  /*09a0*/  SHF.R.U64 R30, R28, R24, R5 ;  /* 0x000000181c1e7219 */ /* 0x000fc40000001205 */
[----:B------:R-:W-:Y:S02]  /*09b0*/  LOP3.LUT R11, RZ, R4, RZ, 0x33, !PT ;  /* 0x00000004ff0b7212 */ /* 0x000fe400078e33ff */
[-C--:B------:R-:W-:Y:S01]  /*09c0*/  SHF.R.U32.HI R5, RZ, R24.reuse, R5 ;  /* 0x00000018ff057219 */ /* 0x080fe20000011605 */
[----:B------:R-:W0:Y:S01]  /*09d0*/  LDC R21, c[0x0][0x638] ;  /* 0x00018e00ff157b82 */ /* 0x000e220000000800 */
[----:B------:R-:W-:Y:S01]  /*09e0*/  SHF.L.U32 R10, R7, R24, RZ ;  /* 0x00000018070a7219 */ /* 0x000fe200000006ff */
[----:B------:R-:W-:-:S06]  /*09f0*/  IMAD.MOV.U32 R4, RZ, RZ, R30 ;  /* 0x000000ffff047224 */ /* 0x000fcc00078e001e */
[----:B------:R-:W0:Y:S01]  /*0a00*/  LDC R152, c[0x0][0x610] ;  /* 0x00018400ff987b82 */ /* 0x000e220000000800 */
[----:B---34-:R-:W-:Y:S05]  /*0a10*/  @!P0 BRA `(.L_x_6) ;  /* 0x0000000000288947 */ /* 0x018fea0003800000 */
[----:B------:R-:W3:Y:S02]  /*0a20*/  LDC R9, c[0x0][0x64c] ;  /* 0x00019300ff097b82 */ /* 0x000ee40000000800 */
[----:B---3--:R-:W-:-:S05]  /*0a30*/  IADD3 R9, P0, R30, R9, RZ ;  /* 0x000000091e097210 */ /* 0x008fca0007f1e0ff */
        /* <DEDUP_REMOVED lines=8> */
.L_x_6:
[----:B-1----:R-:W-:Y:S01]  /*0ac0*/  SHF.R.U64 R4, R4, R15, R5 ;  /* 0x0000000f04047219 */ /* 0x002fe20000001205 */
[----:B--2---:R-:W-:Y:S01]  /*0ad0*/  VIADD R5, R22, 0xffffffff ;  /* 0xffffffff16057836 */ /* 0x004fe20000000000 */
[----:B------:R-:W-:Y:S01]  /*0ae0*/  LOP3.LUT R11, R28, R11, RZ, 0xc0, !PT ;  /* 0x0000000b1c0b7212 */ /* 0x000fe200078ec0ff */
[----:B------:R-:W-:Y:S02]  /*0af0*/  IMAD.MOV R12, RZ, RZ, -R12 ;  /* 0x000000ffff0c7224 */ /* 0x000fe400078e0a0c */
[----:B------:R-:W-:Y:S01]  /*0b00*/  IMAD.MOV R6, RZ, RZ, -R4 ;  /* 0x000000ffff067224 */ /* 0x000fe200078e0a04 */
[----:B------:R-:W-:Y:S01]  /*0b10*/  LOP3.LUT R5, R20, R5, RZ, 0xc0, !PT ;  /* 0x0000000514057212 */ /* 0x000fe200078ec0ff */
[----:B------:R-:W-:Y:S02]  /*0b20*/  @P3 IMAD R0, R14, R12, R3 ;  /* 0x0000000c0e003224 */ /* 0x000fe400078e0203 */
[----:B------:R-:W-:Y:S02]  /*0b30*/  IMAD R11, R10, R4, R11 ;  /* 0x000000040a0b7224 */ /* 0x000fe400078e020b */
[----:B0-----:R-:W-:-:S02]  /*0b40*/  IMAD R3, R6, R21, R30 ;  /* 0x0000001506037224 */ /* 0x001fc400078e021e */
[----:B------:R-:W-:Y:S02]  /*0b50*/  IMAD R152, R11, R152, R0 ;  /* 0x000000980b987224 */ /* 0x000fe400078e0200 */
[----:B------:R-:W-:Y:S02]  /*0b60*/  IMAD R3, R3, R22, R5 ;  /* 0x0000001603037224 */ /* 0x000fe400078e0205 */
[----:B------:R-:W-:Y:S02]  /*0b70*/  IMAD.MOV.U32 R0, RZ, RZ, 0x1 ;  /* 0x00000001ff007424 */ /* 0x000fe400078e00ff */
[----:B------:R-:W-:Y:S01]  /*0b80*/  IMAD.MOV.U32 R22, RZ, RZ, R25 ;  /* 0x000000ffff167224 */ /* 0x000fe200078e0019 */
[----:B------:R-:W-:Y:S02]  /*0b90*/  SEL R23, R3, R152, !P3 ;  /* 0x0000009803177207 */ /* 0x000fe40005800000 */
[----:B------:R-:W-:-:S07]  /*0ba0*/  SEL R152, R152, R3, !P3 ;  /* 0x0000000398987207 */ /* 0x000fce0005800000 */
.L_x_4:
[----:B------:R-:W-:-:S08]  /*0bb0*/  NOP ;  /* 0x0000000000007918 */ /* 0x000fd00000000000 */
[----:B------:R-:W0:Y:S02]  /*0bc0*/  USETMAXREG.TRY_ALLOC.CTAPOOL UP0, 0xe8 ;  /* 0x000000e8000079c8 */ /* 0x000e240008000600 */
[----:B0-----:R-:W-:-:S13]  /*0bd0*/  PLOP3.LUT P0, PT, PT, PT, UP0, 0x80, 0x0 ;  /* 0x000000000000781c */ /* 0x001fda0003f0f008 */
[----:B------:R-:W-:Y:S05]  /*0be0*/  @!P0 BRA `(.L_x_4) ;  /* 0xfffffffc00f08947 */ /* 0x000fea000383ffff */
[----:B------:R-:W-:Y:S01]  /*0bf0*/  ULDC.64 UR4, c[0x0][0x598] ;  /* 0x0001660000047ab9 */ /* 0x000fe20000000a00 */
[----:B------:R-:W-:Y:S01]  /*0c00*/  ULDC.64 UR36, c[0x0][0x208] ;  /* 0x0000820000247ab9 */ /* 0x000fe20000000a00 */
[----:B------:R-:W-:-:S04]  /*0c10*/  ISETP.NE.U32.AND P0, PT, RZ, UR4, PT ;  /* 0x00000004ff007c0c */ /* 0x000fc8000bf05070 */
[----:B------:R-:W-:-:S13]  /*0c20*/  ISETP.NE.AND.EX P0, PT, RZ, UR5, PT, P0 ;  /* 0x00000005ff007c0c */ /* 0x000fda000bf05300 */
[----:B------:R-:W-:Y:S05]  /*0c30*/  @!P0 BRA `(.L_x_7) ;  /* 0x00000000001c8947 */ /* 0x000fea0003800000 */
[----:B------:R-:W0:Y:S02]  /*0c40*/  LDC.64 R4, c[0x0][0x598] ;  /* 0x00016600ff047b82 */ /* 0x000e240000000a00 */
[----:B0-----:R-:W2:Y:S02]  /*0c50*/  LDG.E.64 R4, desc[UR36][R4.64] ;  /* 0x0000002404047981 */ /* 0x001ea4000c1e1b00 */
[----:B--2---:R-:W-:-:S04]  /*0c60*/  ISETP.NE.U32.AND P0, PT, R4, RZ, PT ;  /* 0x000000ff0400720c */ /* 0x004fc80003f05070 */
[----:B------:R-:W-:-:S13]  /*0c70*/  ISETP.NE.AND.EX P0, PT, R5, RZ, PT, P0 ;  /* 0x000000ff0500720c */ /* 0x000fda0003f05300 */
[----:B------:R-:W-:Y:S05]  /*0c80*/  @!P0 BRA `(.L_x_7) ;  /* 0x0000000000088947 */ /* 0x000fea0003800000 */
[----:B------:R0:W5:Y:S01]  /*0c90*/  LD.E R153, desc[UR36][R4.64] ;  /* 0x0000002404997980 */ /* 0x000162000c101900 */
[----:B------:R-:W-:Y:S05]  /*0ca0*/  BRA `(.L_x_8) ;  /* 0x0000000000247947 */ /* 0x000fea0003800000 */
.L_x_7:
[----:B------:R-:W-:Y:S02]  /*0cb0*/  ULDC.64 UR4, c[0x0][0x588] ;  /* 0x0001620000047ab9 */ /* 0x000fe40000000a00 */
[----:B------:R-:W-:-:S04]  /*0cc0*/  ISETP.NE.U32.AND P0, PT, RZ, UR4, PT ;  /* 0x00000004ff007c0c */ /* 0x000fc8000bf05070 */
[----:B------:R-:W-:-:S13]  /*0cd0*/  ISETP.NE.AND.EX P0, PT, RZ, UR5, PT, P0 ;  /* 0x00000005ff007c0c */ /* 0x000fda000bf05300 */
[----:B------:R-:W-:Y:S05]  /*0ce0*/  @!P0 BRA `(.L_x_9) ;  /* 0x00000000000c8947 */ /* 0x000fea0003800000 */
[----:B------:R-:W0:Y:S02]  /*0cf0*/  LDC.64 R4, c[0x0][0x588] ;  /* 0x00016200ff047b82 */ /* 0x000e240000000a00 */
[----:B0-----:R1:W5:Y:S01]  /*0d00*/  LDG.E R153, desc[UR36][R4.64] ;  /* 0x0000002404997981 */ /* 0x001362000c1e1900 */
[----:B------:R-:W-:Y:S05]  /*0d10*/  BRA `(.L_x_8) ;  /* 0x0000000000087947 */ /* 0x000fea0003800000 */
.L_x_9:
[----:B------:R-:W-:Y:S02]  /*0d20*/  ULDC UR4, c[0x0][0x580] ;  /* 0x0001600000047ab9 */ /* 0x000fe40000000800 */
[----:B------:R-:W-:-:S07]  /*0d30*/  IMAD.U32 R153, RZ, RZ, UR4 ;  /* 0x00000004ff997e24 */ /* 0x000fce000f8e00ff */
.L_x_8:
[----:B------:R-:W-:Y:S02]  /*0d40*/  ULDC.64 UR4, c[0x0][0x5a0] ;  /* 0x0001680000047ab9 */ /* 0x000fe40000000a00 */
[----:B------:R-:W-:-:S04]  /*0d50*/  ISETP.NE.U32.AND P0, PT, RZ, UR4, PT ;  /* 0x00000004ff007c0c */ /* 0x000fc8000bf05070 */
[----:B------:R-:W-:-:S13]  /*0d60*/  ISETP.NE.AND.EX P0, PT, RZ, UR5, PT, P0 ;  /* 0x00000005ff007c0c */ /* 0x000fda000bf05300 */
[----:B------:R-:W-:Y:S05]  /*0d70*/  @!P0 BRA `(.L_x_10) ;  /* 0x00000000001c8947 */ /* 0x000fea0003800000 */
[----:B01----:R-:W0:Y:S02]  /*0d80*/  LDC.64 R4, c[0x0][0x5a0] ;  /* 0x00016800ff047b82 */ /* 0x003e240000000a00 */
[----:B0-----:R-:W2:Y:S02]  /*0d90*/  LDG.E.64 R4, desc[UR36][R4.64] ;  /* 0x0000002404047981 */ /* 0x001ea4000c1e1b00 */
[----:B--2---:R-:W-:-:S04]  /*0da0*/  ISETP.NE.U32.AND P0, PT, R4, RZ, PT ;  /* 0x000000ff0400720c */ /* 0x004fc80003f05070 */
[----:B------:R-:W-:-:S13]  /*0db0*/  ISETP.NE.AND.EX P0, PT, R5, RZ, PT, P0 ;  /* 0x000000ff0500720c */ /* 0x000fda0003f05300 */
[----:B------:R-:W-:Y:S05]  /*0dc0*/  @!P0 BRA `(.L_x_10) ;  /* 0x0000000000088947 */ /* 0x000fea0003800000 */
[----:B------:R0:W5:Y:S01]  /*0dd0*/  LD.E R154, desc[UR36][R4.64] ;  /* 0x00000024049a7980 */ /* 0x000162000c101900 */
[----:B------:R-:W-:Y:S05]  /*0de0*/  BRA `(.L_x_11) ;  /* 0x0000000000247947 */ /* 0x000fea0003800000 */
.L_x_10:
[----:B------:R-:W-:Y:S02]  /*0df0*/  ULDC.64 UR4, c[0x0][0x590] ;  /* 0x0001640000047ab9 */ /* 0x000fe40000000a00 */
[----:B------:R-:W-:-:S04]  /*0e00*/  ISETP.NE.U32.AND P0, PT, RZ, UR4, PT ;  /* 0x00000004ff007c0c */ /* 0x000fc8000bf05070 */
[----:B------:R-:W-:-:S13]  /*0e10*/  ISETP.NE.AND.EX P0, PT, RZ, UR5, PT, P0 ;  /* 0x00000005ff007c0c */ /* 0x000fda000bf05300 */
[----:B------:R-:W-:Y:S05]  /*0e20*/  @!P0 BRA `(.L_x_12) ;  /* 0x00000000000c8947 */ /* 0x000fea0003800000 */
[----:B------:R-:W2:Y:S02]  /*0e30*/  LDC.64 R154, c[0x0][0x590] ;  /* 0x00016400ff9a7b82 */ /* 0x000ea40000000a00 */
[----:B--2---:R2:W5:Y:S01]  /*0e40*/  LDG.E R154, desc[UR36][R154.64] ;  /* 0x000000249a9a7981 */ /* 0x004562000c1e1900 */
[----:B------:R-:W-:Y:S05]  /*0e50*/  BRA `(.L_x_11) ;  /* 0x0000000000087947 */ /* 0x000fea0003800000 */
.L_x_12:
[----:B------:R-:W-:Y:S02]  /*0e60*/  ULDC UR4, c[0x0][0x584] ;  /* 0x0001610000047ab9 */ /* 0x000fe40000000800 */
[----:B------:R-:W-:-:S07]  /*0e70*/  IMAD.U32 R154, RZ, RZ, UR4 ;  /* 0x00000004ff9a7e24 */ /* 0x000fce000f8e00ff */
.L_x_11:
[----:B------:R-:W-:-:S13]  /*0e80*/  LOP3.LUT P0, RZ, R0, 0xff, RZ, 0xc0, !PT ;  /* 0x000000ff00ff7812 */ /* 0x000fda000780c0ff */
[----:B------:R-:W-:Y:S05]  /*0e90*/  @!P0 EXIT ;  /* 0x000000000000894d */ /* 0x000fea0003800000 */
[----:B------:R-:W-:Y:S01]  /*0ea0*/  ULDC UR4, c[0x0][0x28c] ;  /* 0x0000a30000047ab9 */ /* 0x000fe20000000800 */
[----:B------:R-:W-:Y:S01]  /*0eb0*/  UMOV UR38, URZ ;  /* 0x0000003f00267c82 */ /* 0x000fe20008000000 */
[----:B------:R-:W-:Y:S01]  /*0ec0*/  UIADD3 UR4, UR4, 0x7f, URZ ;  /* 0x0000007f04047890 */ /* 0x000fe2000fffe03f */
[----:B------:R-:W-:-:S03]  /*0ed0*/  UMOV UR39, URZ ;  /* 0x0000003f00277c82 */ /* 0x000fc60008000000 */
[----:B------:R-:W-:-:S04]  /*0ee0*/  USHF.R.S32.HI UR5, URZ, 0x1f, UR4 ;  /* 0x0000001f3f057899 */ /* 0x000fc80008011404 */
[----:B------:R-:W-:-:S04]  /*0ef0*/  ULEA.HI UR5, UR5, UR4, URZ, 0x7 ;  /* 0x0000000405057291 */ /* 0x000fc8000f8f383f */
[----:B------:R-:W-:-:S12]  /*0f00*/  USHF.R.S32.HI UR40, URZ, 0x7, UR5 ;  /* 0x000000073f287899 */ /* 0x000fd80008011405 */
.L_x_290:
[----:B------:R-:W-:Y:S01]  /*0f10*/  LOP3.LUT R0, R18, 0x80, RZ, 0xc0, !PT ;  /* 0x0000008012007812 */ /* 0x000fe200078ec0ff */
[----:B------:R-:W3:Y:S01]  /*0f20*/  S2UR UR7, SR_CgaCtaId ;  /* 0x00000000000779c3 */ /* 0x000ee20000008800 */
[----:B------:R-:W-:Y:S02]  /*0f30*/  UMOV UR6, 0x400 ;  /* 0x0000040000067882 */ /* 0x000fe40000000000 */
[----:B------:R-:W-:-:S06]  /*0f40*/  SHF.R.U32.HI R0, RZ, 0x7, R0 ;  /* 0x00000007ff007819 */ /* 0x000fcc0000011600 */
[----:B----4-:R-:W4:Y:S01]  /*0f50*/  SHFL.IDX PT, R0, R0, RZ, 0x1f ;  /* 0x00001fff00007589 */ /* 0x010f2200000e0000 */
[----:B---3--:R-:W-:Y:S01]  /*0f60*/  ULEA UR6, UR7, UR6, 0x18 ;  /* 0x0000000607067291 */ /* 0x008fe2000f8ec03f */
[----:B----4-:R-:W-:-:S13]  /*0f70*/  R2UR UR4, R0 ;  /* 0x00000000000472ca */ /* 0x010fda00000e0000 */
[----:B------:R-:W-:-:S04]  /*0f80*/  ULEA.HI UR5, UR4, UR4, URZ, 0x1 ;  /* 0x0000000404057291 */ /* 0x000fc8000f8f083f */
[----:B------:R-:W-:-:S04]  /*0f90*/  ULOP3.LUT UR5, UR5, 0x7fffe, URZ, 0xc0, !UPT ;  /* 0x0007fffe05057892 */ /* 0x000fc8000f8ec03f */
[----:B------:R-:W-:-:S03]  /*0fa0*/  UIADD3 UR5, UR4, -UR5, URZ ;  /* 0x8000000504057290 */ /* 0x000fc6000fffe03f */
[----:B------:R-:W-:Y:S01]  /*0fb0*/  ULDC UR4, c[0x0][0x28c] ;  /* 0x0000a30000047ab9 */ /* 0x000fe20000000800 */
[----:B------:R-:W-:Y:S01]  /*0fc0*/  ULEA UR5, UR5, UR6, 0xd ;  /* 0x0000000605057291 */ /* 0x000fe2000f8e683f */
[----:B------:R-:W-:-:S03]  /*0fd0*/  ISETP.LT.AND P0, PT, RZ, UR4, PT ;  /* 0x00000004ff007c0c */ /* 0x000fc6000bf01270 */
[----:B------:R-:W-:-:S04]  /*0fe0*/  UIADD3 UR5, UR5, 0x100, URZ ;  /* 0x0000010005057890 */ /* 0x000fc8000fffe03f */
[----:B------:R-:W-:-:S04]  /*0ff0*/  USHF.R.U32.HI UR5, URZ, 0x4, UR5 ;  /* 0x000000043f057899 */ /* 0x000fc80008011605 */
[----:B------:R-:W-:-:S04]  /*1000*/  ULOP3.LUT UR5, UR5, 0x3fff, URZ, 0xc0, !UPT ;  /* 0x00003fff05057892 */ /* 0x000fc8000f8ec03f */
[----:B------:R-:W-:Y:S01]  /*1010*/  ULOP3.LUT UR41, UR5, 0x10000, URZ, 0xfc, !UPT ;  /* 0x0001000005297892 */ /* 0x000fe2000f8efc3f */
[----:B01----:R-:W-:Y:S11]  /*1020*/  @P0 BRA `(.L_x_13) ;  /* 0x0000000000400947 */ /* 0x003ff60003800000 */
[----:B------:R-:W-:Y:S01]  /*1030*/  MOV R0, 0x0 ;  /* 0x0000000000007802 */ /* 0x000fe20000000f00 */
[----:B------:R-:W-:Y:S01]  /*1040*/  ULDC.64 UR4, c[0x4][0x68] ;  /* 0x01001a0000047ab9 */ /* 0x000fe20000000a00 */
[----:B------:R-:W-:Y:S01]  /*1050*/  ULDC.64 UR6, c[0x4][0x8] ;  /* 0x0100020000067ab9 */ /* 0x000fe20000000a00 */
[----:B01----:R-:W-:Y:S01]  /*1060*/  IMAD.U32 R4, RZ, RZ, UR4 ;  /* 0x00000004ff047e24 */ /* 0x003fe2000f8e00ff */
[----:B------:R0:W1:Y:S01]  /*1070*/  LDC.64 R14, c[0x4][R0] ;  /* 0x01000000000e7b82 */ /* 0x0000620000000a00 */
[----:B------:R-:W-:Y:S01]  /*1080*/  IMAD.U32 R5, RZ, RZ, UR5 ;  /* 0x00000005ff057e24 */ /* 0x000fe2000f8e00ff */
[----:B------:R-:W-:Y:S01]  /*1090*/  ULDC.64 UR4, c[0x4][0x70] ;  /* 0x01001c0000047ab9 */ /* 0x000fe20000000a00 */
[----:B------:R-:W-:Y:S02]  /*10a0*/  IMAD.U32 R10, RZ, RZ, UR6 ;  /* 0x00000006ff0a7e24 */ /* 0x000fe4000f8e00ff */
[----:B------:R-:W-:Y:S02]  /*10b0*/  IMAD.U32 R6, RZ, RZ, UR4 ;  /* 0x00000004ff067e24 */ /* 0x000fe4000f8e00ff */
[----:B------:R-:W-:-:S02]  /*10c0*/  IMAD.U32 R7, RZ, RZ, UR5 ;  /* 0x00000005ff077e24 */ /* 0x000fc4000f8e00ff */
[----:B------:R-:W-:Y:S02]  /*10d0*/  IMAD.U32 R11, RZ, RZ, UR7 ;  /* 0x00000007ff0b7e24 */ /* 0x000fe4000f8e00ff */
[----:B------:R-:W-:Y:S02]  /*10e0*/  IMAD.MOV.U32 R8, RZ, RZ, 0x1e1 ;  /* 0x000001e1ff087424 */ /* 0x000fe400078e00ff */
[----:B------:R-:W-:Y:S02]  /*10f0*/  IMAD.MOV.U32 R12, RZ, RZ, 0x1 ;  /* 0x00000001ff0c7424 */ /* 0x000fe400078e00ff */
[----:B0-----:R-:W-:-:S07]  /*1100*/  IMAD.MOV.U32 R13, RZ, RZ, RZ ;  /* 0x000000ffff0d7224 */ /* 0x001fce00078e00ff */
[----:B------:R-:W-:-:S07]  /*1110*/  LEPC R20, `(.L_x_13) ;  /* 0x000000001014794e */ /* 0x000fce0000000000 */
[----:B-12--5:R-:W-:Y:S05]  /*1120*/  CALL.ABS.NOINC R14 ;  /* 0x000000000e007343 */ /* 0x026fea0003c00000 */
.L_x_13:
[----:B------:R-:W-:-:S04]  /*1130*/  LOP3.LUT R0, R19, 0x1, RZ, 0xfc, !PT ;  /* 0x0000000113007812 */ /* 0x000fc800078efcff */
[----:B------:R-:W-:-:S13]  /*1140*/  ISETP.NE.AND P0, PT, R0, 0x3, PT ;  /* 0x000000030000780c */ /* 0x000fda0003f05270 */
[----:B------:R-:W-:Y:S05]  /*1150*/  @!P0 BRA `(.L_x_14) ;  /* 0x0000000000048947 */ /* 0x000fea0003800000 */
[----:B------:R-:W-:Y:S01]  /*1160*/  BPT.TRAP 0x1 ;  /* 0x000000040000795c */ /* 0x000fe20000300000 */
.L_x_14:
[----:B------:R-:W3:Y:S01]  /*1170*/  S2UR UR5, SR_CgaCtaId ;  /* 0x00000000000579c3 */ /* 0x000ee20000008800 */
[----:B------:R-:W-:Y:S01]  /*1180*/  UMOV UR4, 0x400 ;  /* 0x0000040000047882 */ /* 0x000fe20000000000 */
[----:B------:R-:W-:Y:S02]  /*1190*/  IMAD.U32 R0, RZ, RZ, UR38 ;  /* 0x00000026ff007e24 */ /* 0x000fe4000f8e00ff */
[----:B------:R-:W-:-:S03]  /*11a0*/  IMAD.U32 R3, RZ, RZ, UR39 ;  /* 0x00000027ff037e24 */ /* 0x000fc6000f8e00ff */
[----:B------:R-:W-:Y:S01]  /*11b0*/  SHF.L.U32 R0, R0, 0x1f, RZ ;  /* 0x0000001f00007819 */ /* 0x000fe200000006ff */
[----:B---3--:R-:W-:-:S06]  /*11c0*/  ULEA UR4, UR5, UR4, 0x18 ;  /* 0x0000000405047291 */ /* 0x008fcc000f8ec03f */
[----:B------:R-:W-:-:S04]  /*11d0*/  IMAD.U32 R6, RZ, RZ, UR4 ;  /* 0x00000004ff067e24 */ /* 0x000fc8000f8e00ff */
[----:B------:R-:W-:-:S04]  /*11e0*/  IMAD R3, R3, 0x8, R6 ;  /* 0x0000000803037824 */ /* 0x000fc800078e0206 */
[----:B------:R3:W4:Y:S01]  /*11f0*/  SYNCS.PHASECHK.TRANS64.TRYWAIT P1, [R3+URZ], R0 ;  /* 0x00000000030075a7 */ /* 0x000722000802017f */
[----:B------:R-:W-:Y:S05]  /*1200*/  @!P0 BRA `(.L_x_15) ;  /* 0x0000000000048947 */ /* 0x000fea0003800000 */
[----:B------:R-:W-:Y:S01]  /*1210*/  BPT.TRAP 0x1 ;  /* 0x000000040000795c */ /* 0x000fe20000300000 */
.L_x_15:
[----:B----4-:R-:W-:Y:S05]  /*1220*/  @P1 BRA `(.L_x_16) ;  /* 0x0000000000081947 */ /* 0x010fea0003800000 */
[----:B------:R-:W4:Y:S02]  /*1230*/  SYNCS.PHASECHK.TRANS64.TRYWAIT P1, [R3+URZ], R0 ;  /* 0x00000000030075a7 */ /* 0x000f24000802017f */
[----:B----4-:R-:W-:Y:S05]  /*1240*/  @!P1 BRA `(.L_x_17) ;  /* 0x0000008c00649947 */ /* 0x010fea0003800000 */
.L_x_16:
[----:B------:R-:W-:-:S04]  /*1250*/  UISETP.LT.AND UP0, UPT, UR40, 0x1, UPT ;  /* 0x000000012800788c */ /* 0x000fc8000bf01270 */
[----:B------:R-:W-:-:S06]  /*1260*/  USEL UR4, UR40, 0x1, UP0 ;  /* 0x0000000128047887 */ /* 0x000fcc0008000000 */
[----:B---34-:R-:W-:Y:S01]  /*1270*/  IMAD.U32 R0, RZ, RZ, UR4 ;  /* 0x00000004ff007e24 */ /* 0x018fe2000f8e00ff */
[----:B------:R-:W-:Y:S05]  /*1280*/  WARPSYNC.ALL ;  /* 0x0000000000007948 */ /* 0x000fea0003800000 */
[----:B------:R-:W-:-:S04]  /*1290*/  IADD3 R0, -R0, UR40, RZ ;  /* 0x0000002800007c10 */ /* 0x000fc8000fffe1ff */
[----:B------:R-:W-:Y:S02]  /*12a0*/  ISETP.GE.AND P1, PT, R0, 0x1, PT ;  /* 0x000000010000780c */ /* 0x000fe40003f26270 */
[----:B------:R-:W-:Y:S01]  /*12b0*/  R2UR UR4, R6 ;  /* 0x00000000060472ca */ /* 0x000fe200000e0000 */
[----:B------:R-:W-:Y:S01]  /*12c0*/  ULEA UR5, UR39, UR41, 0xb ;  /* 0x0000002927057291 */ /* 0x000fe2000f8e583f */
[----:B------:R-:W-:Y:S01]  /*12d0*/  WARPGROUP.ARRIVE ;  /* 0x00000000000079c5 */ /* 0x000fe20000000000 */
[----:B------:R-:W-:Y:S01]  /*12e0*/  UMOV UR9, 0x40000040 ;  /* 0x4000004000097882 */ /* 0x000fe20000000000 */
[----:B------:R-:W-:-:S04]  /*12f0*/  UMOV UR11, 0x40000040 ;  /* 0x40000040000b7882 */ /* 0x000fc80000000000 */
[----:B------:R-:W-:-:S05]  /*1300*/  UMOV UR8, UR5 ;  /* 0x0000000500087c82 */ /* 0x000fca0008000000 */
[----:B------:R-:W-:-:S04]  /*1310*/  UIADD3 UR4, UR4, 0x18100, URZ ;  /* 0x0001810004047890 */ /* 0x000fc8000fffe03f */
[----:B------:R-:W-:-:S04]  /*1320*/  USHF.R.U32.HI UR4, URZ, 0x4, UR4 ;  /* 0x000000043f047899 */ /* 0x000fc80008011604 */
[----:B------:R-:W-:-:S04]  /*1330*/  ULOP3.LUT UR4, UR4, 0x3fff, URZ, 0xc0, !UPT ;  /* 0x00003fff04047892 */ /* 0x000fc8000f8ec03f */
[----:B------:R-:W-:-:S04]  /*1340*/  ULOP3.LUT UR4, UR4, 0x10000, URZ, 0xfc, !UPT ;  /* 0x0001000004047892 */ /* 0x000fc8000f8efc3f */
[----:B------:R-:W-:-:S07]  /*1350*/  ULEA UR6, UR39, UR4, 0xa ;  /* 0x0000000427067291 */ /* 0x000fce000f8e503f */
[----:B------:R-:W-:Y:S02]  /*1360*/  UMOV UR10, UR6 ;  /* 0x00000006000a7c82 */ /* 0x000fe40008000000 */
[----:B------:R-:W-:Y:S01]  /*1370*/  IGMMA.64x128x32.S8.S8 R88, gdesc[UR8], RZ, !UPT, gsb0 ;  /* 0x03600000085879f1 */ /* 0x000fe2000c0410ff */
[----:B------:R-:W-:Y:S01]  /*1380*/  UIADD3 UR8, UR5, 0x400, URZ ;  /* 0x0000040005087890 */ /* 0x000fe2000fffe03f */
[----:B------:R-:W-:Y:S01]  /*1390*/  UMOV UR9, 0x40000040 ;  /* 0x4000004000097882 */ /* 0x000fe20000000000 */
[----:B------:R-:W-:Y:S02]  /*13a0*/  WARPGROUP.DEPBAR.LE gsb0, 0x0 ;  /* 0x00008000000079c5 */ /* 0x000fe40000010000 */
[----:B------:R-:W-:-:S06]  /*13b0*/  WARPGROUP.ARRIVE ;  /* 0x00000000000079c5 */ /* 0x000fcc0000000000 */
[----:B------:R-:W-:Y:S01]  /*13c0*/  IGMMA.64x128x32.S8.S8 R24, gdesc[UR8], RZ, !UPT, gsb0 ;  /* 0x03600000081879f1 */ /* 0x000fe2000c0410ff */
[----:B------:R-:W-:Y:S02]  /*13d0*/  UIADD3 UR8, UR5, 0x2, URZ ;  /* 0x0000000205087890 */ /* 0x000fe4000fffe03f */
[----:B------:R-:W-:Y:S01]  /*13e0*/  UIADD3 UR10, UR6, 0x2, URZ ;  /* 0x00000002060a7890 */ /* 0x000fe2000fffe03f */
[----:B------:R-:W-:Y:S01]  /*13f0*/  UMOV UR9, 0x40000040 ;  /* 0x4000004000097882 */ /* 0x000fe20000000000 */
[----:B------:R-:W-:Y:S01]  /*1400*/  UMOV UR11, 0x40000040 ;  /* 0x40000040000b7882 */ /* 0x000fe20000000000 */
[----:B------:R-:W-:Y:S02]  /*1410*/  WARPGROUP.DEPBAR.LE gsb0, 0x0 ;  /* 0x00008000000079c5 */ /* 0x000fe40000010000 */
[----:B------:R-:W-:-:S06]  /*1420*/  WARPGROUP.ARRIVE ;  /* 0x00000000000079c5 */ /* 0x000fcc0000000000 */
[----:B------:R-:W-:Y:S01]  /*1430*/  IGMMA.64x128x32.S8.S8 R88, gdesc[UR8], R88, gsb0 ;  /* 0x03600000085879f1 */ /* 0x000fe20008041058 */
[----:B------:R-:W-:Y:S01]  /*1440*/  UIADD3 UR8, UR5, 0x402, URZ ;  /* 0x0000040205087890 */ /* 0x000fe2000fffe03f */
[----:B------:R-:W-:Y:S01]  /*1450*/  UMOV UR9, 0x40000040 ;  /* 0x4000004000097882 */ /* 0x000fe20000000000 */
[----:B------:R-:W-:Y:S02]  /*1460*/  WARPGROUP.DEPBAR.LE gsb0, 0x0 ;  /* 0x00008000000079c5 */ /* 0x000fe40000010000 */
[----:B------:R-:W-:-:S06]  /*1470*/  WARPGROUP.ARRIVE ;  /* 0x00000000000079c5 */ /* 0x000fcc0000000000 */
[----:B------:R-:W-:Y:S01]  /*1480*/  IGMMA.64x128x32.S8.S8 R24, gdesc[UR8], R24, gsb0 ;  /* 0x03600000081879f1 */ /* 0x000fe20008041018 */
        /* <DEDUP_REMOVED lines=23> */
[----:B------:R-:W-:Y:S03]  /*1600*/  IGMMA.64x128x32.S8.S8 R24, gdesc[UR8], R24, gsb0 ;  /* 0x03600000081879f1 */ /* 0x000fe60008041018 */
[----:B------:R-:W-:Y:S02]  /*1610*/  WARPGROUP.DEPBAR.LE gsb0, 0x0 ;  /* 0x00008000000079c5 */ /* 0x000fe40000010000 */
[----:B------:R-:W-:Y:S05]  /*1620*/  @!P1 BRA `(.L_x_18) ;  /* 0x0000000400709947 */ /* 0x000fea0003800000 */
[----:B------:R-:W-:Y:S02]  /*1630*/  UIADD3 UR5, UR39, 0x1, URZ ;  /* 0x0000000127057890 */ /* 0x000fe4000fffe03f */
[----:B------:R-:W-:Y:S02]  /*1640*/  IMAD.U32 R3, RZ, RZ, UR39 ;  /* 0x00000027ff037e24 */ /* 0x000fe4000f8e00ff */
[----:B------:R-:W-:-:S04]  /*1650*/  UISETP.NE.AND UP0, UPT, UR5, 0x3, UPT ;  /* 0x000000030500788c */ /* 0x000fc8000bf05270 */
[----:B------:R-:W-:Y:S02]  /*1660*/  USEL UR6, URZ, 0x1, UP0 ;  /* 0x000000013f067887 */ /* 0x000fe40008000000 */
[----:B------:R-:W-:Y:S02]  /*1670*/  USEL UR5, UR5, URZ, UP0 ;  /* 0x0000003f05057287 */ /* 0x000fe40008000000 */
[----:B------:R-:W-:-:S06]  /*1680*/  ULOP3.LUT UR6, UR38, UR6, URZ, 0x3c, !UPT ;  /* 0x0000000626067292 */ /* 0x000fcc000f8e3c3f */
[----:B------:R-:W-:-:S07]  /*1690*/  IMAD.U32 R7, RZ, RZ, UR6 ;  /* 0x00000006ff077e24 */ /* 0x000fce000f8e00ff */
.L_x_25:
[----:B------:R-:W-:Y:S05]  /*16a0*/  @!P0 BRA `(.L_x_19) ;  /* 0x0000000000048947 */ /* 0x000fea0003800000 */
[----:B------:R-:W-:Y:S01]  /*16b0*/  BPT.TRAP 0x1 ;  /* 0x000000040000795c */ /* 0x000fe20000300000 */
.L_x_19:
[----:B------:R-:W3:Y:S01]  /*16c0*/  S2UR UR7, SR_CgaCtaId ;  /* 0x00000000000779c3 */ /* 0x000ee20000008800 */
[----:B------:R-:W-:Y:S01]  /*16d0*/  UMOV UR6, 0x400 ;  /* 0x0000040000067882 */ /* 0x000fe20000000000 */
[----:B01----:R-:W-:Y:S01]  /*16e0*/  IMAD.U32 R5, RZ, RZ, UR5 ;  /* 0x00000005ff057e24 */ /* 0x003fe2000f8e00ff */
[----:B------:R-:W-:Y:S01]  /*16f0*/  SHF.L.U32 R4, R7, 0x1f, RZ ;  /* 0x0000001f07047819 */ /* 0x000fe200000006ff */
[----:B---3--:R-:W-:-:S06]  /*1700*/  ULEA UR6, UR7, UR6, 0x18 ;  /* 0x0000000607067291 */ /* 0x008fcc000f8ec03f */
[----:B------:R-:W-:-:S04]  /*1710*/  IMAD.U32 R6, RZ, RZ, UR6 ;  /* 0x00000006ff067e24 */ /* 0x000fc8000f8e00ff */
[----:B------:R-:W-:-:S04]  /*1720*/  IMAD R5, R5, 0x8, R6 ;  /* 0x0000000805057824 */ /* 0x000fc800078e0206 */
[----:B------:R0:W1:Y:S01]  /*1730*/  SYNCS.PHASECHK.TRANS64.TRYWAIT P1, [R5+URZ], R4 ;  /* 0x00000004050075a7 */ /* 0x000062000802017f */
[----:B------:R-:W-:Y:S05]  /*1740*/  @!P0 BRA `(.L_x_20) ;  /* 0x0000000000048947 */ /* 0x000fea0003800000 */
[----:B------:R-:W-:Y:S01]  /*1750*/  BPT.TRAP 0x1 ;  /* 0x000000040000795c */ /* 0x000fe20000300000 */
.L_x_20:
[----:B-1----:R-:W-:Y:S05]  /*1760*/  @P1 BRA `(.L_x_21) ;  /* 0x0000000000081947 */ /* 0x002fea0003800000 */
[----:B------:R-:W1:Y:S02]  /*1770*/  SYNCS.PHASECHK.TRANS64.TRYWAIT P1, [R5+URZ], R4 ;  /* 0x00000004050075a7 */ /* 0x000e64000802017f */
[----:B-1----:R-:W-:Y:S05]  /*1780*/  @!P1 BRA `(.L_x_22) ;  /* 0x0000008800289947 */ /* 0x002fea0003800000 */
.L_x_21:
[----:B------:R-:W-:Y:S01]  /*1790*/  ULEA UR6, UR5, UR41, 0xb ;  /* 0x0000002905067291 */ /* 0x000fe2000f8e583f */
[----:B------:R-:W-:Y:S01]  /*17a0*/  WARPGROUP.ARRIVE ;  /* 0x00000000000079c5 */ /* 0x000fe20000000000 */
[----:B------:R-:W-:Y:S01]  /*17b0*/  ULEA UR7, UR5, UR4, 0xa ;  /* 0x0000000405077291 */ /* 0x000fe2000f8e503f */
[----:B------:R-:W-:Y:S01]  /*17c0*/  UMOV UR9, 0x40000040 ;  /* 0x4000004000097882 */ /* 0x000fe20000000000 */
[----:B------:R-:W-:-:S03]  /*17d0*/  UMOV UR11, 0x40000040 ;  /* 0x40000040000b7882 */ /* 0x000fc60000000000 */
[----:B------:R-:W-:Y:S02]  /*17e0*/  UMOV UR8, UR6 ;  /* 0x0000000600087c82 */ /* 0x000fe40008000000 */
[----:B------:R-:W-:Y:S02]  /*17f0*/  UMOV UR10, UR7 ;  /* 0x00000007000a7c82 */ /* 0x000fe40008000000 */
        /* <DEDUP_REMOVED lines=44> */
[----:B------:R-:W-:Y:S01]  /*1ac0*/  BPT.TRAP 0x1 ;  /* 0x000000040000795c */ /* 0x000fe20000300000 */
.L_x_23:
[----:B01----:R-:W-:Y:S01]  /*1ad0*/  IMAD R4, R3, 0x8, R6 ;  /* 0x0000000803047824 */ /* 0x003fe200078e0206 */
[----:B------:R-:W-:-:S03]  /*1ae0*/  ISETP.GT.U32.AND P1, PT, R19, 0x1, PT ;  /* 0x000000011300780c */ /* 0x000fc60003f24070 */
[----:B------:R-:W-:-:S05]  /*1af0*/  VIADD R4, R4, 0x18 ;  /* 0x0000001804047836 */ /* 0x000fca0000000000 */
[----:B------:R-:W-:-:S04]  /*1b00*/  PRMT R4, RZ, 0x654, R4 ;  /* 0x00000654ff047816 */ /* 0x000fc80000000004 */
[----:B------:R0:W-:Y:S01]  /*1b10*/  SYNCS.ARRIVE.TRANS64.RED.A1T0 RZ, [R4+URZ], RZ ;  /* 0x000000ff04ff79a7 */ /* 0x0001e2000810043f */
[----:B------:R-:W-:Y:S05]  /*1b20*/  @P1 BRA `(.L_x_24) ;  /* 0x0000000000041947 */ /* 0x000fea0003800000 */
[----:B------:R-:W-:Y:S01]  /*1b30*/  BPT.TRAP 0x1 ;  /* 0x000000040000795c */ /* 0x000fe20000300000 */
.L_x_24:
[----:B------:R-:W-:Y:S01]  /*1b40*/  UIADD3 UR5, UR5, 0x1, URZ ;  /* 0x0000000105057890 */ /* 0x000fe2000fffe03f */
[C---:B------:R-:W-:Y:S01]  /*1b50*/  ISETP.GT.AND P2, PT, R0.reuse, 0x1, PT ;  /* 0x000000010000780c */ /* 0x040fe20003f44270 */
[----:B------:R-:W-:Y:S02]  /*1b60*/  VIADD R3, R3, 0x1 ;  /* 0x0000000103037836 */ /* 0x000fe40000000000 */
[----:B------:R-:W-:Y:S01]  /*1b70*/  UISETP.NE.AND UP0, UPT, UR5, 0x3, UPT ;  /* 0x000000030500788c */ /* 0x000fe2000bf05270 */
[----:B------:R-:W-:Y:S02]  /*1b80*/  VIADD R0, R0, 0xffffffff ;  /* 0xffffffff00007836 */ /* 0x000fe40000000000 */
[C---:B------:R-:W-:Y:S01]  /*1b90*/  ISETP.NE.AND P1, PT, R3.reuse, 0x3, PT ;  /* 0x000000030300780c */ /* 0x040fe20003f25270 */
[----:B------:R-:W-:Y:S02]  /*1ba0*/  USEL UR6, URZ, 0x1, UP0 ;  /* 0x000000013f067887 */ /* 0x000fe40008000000 */
[----:B------:R-:W-:Y:S01]  /*1bb0*/  USEL UR5, UR5, URZ, UP0 ;  /* 0x0000003f05057287 */ /* 0x000fe20008000000 */
[----:B------:R-:W-:-:S03]  /*1bc0*/  SEL R3, R3, RZ, P1 ;  /* 0x000000ff03037207 */ /* 0x000fc60000800000 */
[----:B------:R-:W-:Y:S01]  /*1bd0*/  LOP3.LUT R7, R7, UR6, RZ, 0x3c, !PT ;  /* 0x0000000607077c12 */ /* 0x000fe2000f8e3cff */
[----:B------:R-:W-:Y:S07]  /*1be0*/  @P2 BRA `(.L_x_25) ;  /* 0xfffffff800ac2947 */ /* 0x000fee000383ffff */
.L_x_18:
[----:B------:R-:W3:Y:S02]  /*1bf0*/  LDC R0, c[0x0][0x28c] ;  /* 0x0000a300ff007b82 */ /* 0x000ee40000000800 */
[----:B---3--:R-:W-:-:S13]  /*1c00*/  ISETP.GE.AND P1, PT, R0, 0x1, PT ;  /* 0x000000010000780c */ /* 0x008fda0003f26270 */
[----:B------:R-:W-:Y:S05]  /*1c10*/  @!P1 BRA `(.L_x_26) ;  /* 0x0000000000409947 */ /* 0x000fea0003800000 */
[----:B------:R-:W-:Y:S05]  /*1c20*/  @!P0 BRA `(.L_x_27) ;  /* 0x0000000000048947 */ /* 0x000fea0003800000 */
[----:B------:R-:W-:Y:S01]  /*1c30*/  BPT.TRAP 0x1 ;  /* 0x000000040000795c */ /* 0x000fe20000300000 */
.L_x_27:
[----:B------:R-:W-:Y:S01]  /*1c40*/  UISETP.LT.AND UP0, UPT, UR40, 0x1, UPT ;  /* 0x000000012800788c */ /* 0x000fe2000bf01270 */
[----:B------:R-:W-:-:S03]  /*1c50*/  ISETP.GT.U32.AND P0, PT, R19, 0x1, PT ;  /* 0x000000011300780c */ /* 0x000fc60003f04070 */
[----:B------:R-:W-:-:S04]  /*1c60*/  USEL UR6, UR40, 0x1, UP0 ;  /* 0x0000000128067887 */ /* 0x000fc80008000000 */
[----:B------:R-:W-:-:S04]  /*1c70*/  UIADD3 UR6, UR39, UR40, -UR6 ;  /* 0x0000002827067290 */ /* 0x000fc8000fffe806 */
[----:B------:R-:W-:-:S04]  /*1c80*/  UIMAD.WIDE.U32 UR4, UR6, -0x55555555, URZ ;  /* 0xaaaaaaab060478a5 */ /* 0x000fc8000f8e003f */
[----:B------:R-:W-:-:S04]  /*1c90*/  USHF.R.U32.HI UR4, URZ, 0x1, UR5 ;  /* 0x000000013f047899 */ /* 0x000fc80008011605 */
[----:B------:R-:W-:-:S06]  /*1ca0*/  UIMAD UR6, UR4, -0x3, UR6 ;  /* 0xfffffffd040678a4 */ /* 0x000fcc000f8e0206 */
[----:B------:R-:W-:-:S04]  /*1cb0*/  IMAD.U32 R3, RZ, RZ, UR6 ;  /* 0x00000006ff037e24 */ /* 0x000fc8000f8e00ff */
[----:B------:R-:W-:-:S04]  /*1cc0*/  IMAD R0, R3, 0x8, R6 ;  /* 0x0000000803007824 */ /* 0x000fc800078e0206 */
[----:B------:R-:W-:-:S05]  /*1cd0*/  VIADD R0, R0, 0x18 ;  /* 0x0000001800007836 */ /* 0x000fca0000000000 */
[----:B------:R-:W-:-:S04]  /*1ce0*/  PRMT R0, RZ, 0x654, R0 ;  /* 0x00000654ff007816 */ /* 0x000fc80000000000 */
[----:B------:R3:W-:Y:S01]  /*1cf0*/  SYNCS.ARRIVE.TRANS64.RED.A1T0 RZ, [R0+URZ], RZ ;  /* 0x000000ff00ff79a7 */ /* 0x0007e2000810043f */
[----:B------:R-:W-:Y:S05]  /*1d00*/  @P0 BRA `(.L_x_26) ;  /* 0x0000000000040947 */ /* 0x000fea0003800000 */
[----:B------:R-:W-:Y:S01]  /*1d10*/  BPT.TRAP 0x1 ;  /* 0x000000040000795c */ /* 0x000fe20000300000 */
.L_x_26:
[----:B------:R-:W4:Y:S01]  /*1d20*/  LDC R6, c[0x0][0x288] ;  /* 0x0000a200ff067b82 */ /* 0x000f220000000800 */
[--C-:B---3--:R-:W-:Y:S01]  /*1d30*/  SHF.R.U32.HI R0, RZ, 0x2, R18.reuse ;  /* 0x00000002ff007819 */ /* 0x108fe20000011612 */
[----:B------:R-:W-:Y:S01]  /*1d40*/  IMAD.SHL.U32 R23, R23, 0x80, RZ ;  /* 0x0000008017177824 */ /* 0x000fe200078e00ff */
[----:B01----:R-:W-:Y:S01]  /*1d50*/  SHF.R.U32.HI R5, RZ, 0x7, R18 ;  /* 0x00000007ff057819 */ /* 0x003fe20000011612 */
[----:B------:R-:W-:Y:S01]  /*1d60*/  UIADD3 UR39, UR40, UR39, URZ ;  /* 0x0000002728277290 */ /* 0x000fe2000fffe03f */
[----:B------:R-:W-:Y:S01]  /*1d70*/  LOP3.LUT R3, R0, 0x7, RZ, 0xc0, !PT ;  /* 0x0000000700037812 */ /* 0x000fe200078ec0ff */
[C---:B------:R-:W-:Y:S01]  /*1d80*/  IMAD.SHL.U32 R14, R18.reuse, 0x2, RZ ;  /* 0x00000002120e7824 */ /* 0x040fe200078e00ff */
[----:B------:R-:W-:Y:S01]  /*1d90*/  LOP3.LUT R0, R5, 0x1, RZ, 0xc0, !PT ;  /* 0x0000000105007812 */ /* 0x000fe200078ec0ff */
[----:B------:R-:W-:Y:S01]  /*1da0*/  UISETP.GT.U32.AND UP0, UPT, UR39, 0x2, UPT ;  /* 0x000000022700788c */ /* 0x000fe2000bf04070 */
[----:B------:R-:W-:Y:S01]  /*1db0*/  LOP3.LUT R4, R18, 0x60, RZ, 0xc0, !PT ;  /* 0x0000006012047812 */ /* 0x000fe200078ec0ff */
[----:B------:R-:W-:Y:S01]  /*1dc0*/  ULDC UR7, c[0x0][0x284] ;  /* 0x0000a10000077ab9 */ /* 0x000fe20000000800 */
[----:B------:R-:W-:Y:S01]  /*1dd0*/  UISETP.GE.U32.AND UP1, UPT, UR40, 0x3, UPT ;  /* 0x000000032800788c */ /* 0x000fe2000bf26070 */
[----:B------:R-:W-:Y:S01]  /*1de0*/  IMAD.SHL.U32 R10, R0, 0x40, RZ ;  /* 0x00000040000a7824 */ /* 0x000fe200078e00ff */
[----:B------:R-:W-:Y:S01]  /*1df0*/  SHF.R.U32.HI R8, RZ, 0x1, R4 ;  /* 0x00000001ff087819 */ /* 0x000fe20000011604 */
[----:B------:R-:W-:Y:S01]  /*1e00*/  UISETP.LT.U32.AND UP0, UPT, UR40, 0x3, UP0 ;  /* 0x000000032800788c */ /* 0x000fe20008701070 */
[----:B------:R-:W-:Y:S01]  /*1e10*/  SHF.R.S32.HI R160, RZ, 0x1f, R22 ;  /* 0x0000001fffa07819 */ /* 0x000fe20000011416 */
[----:B------:R-:W-:Y:S01]  /*1e20*/  ULDC.64 UR8, c[0x0][0x5d0] ;  /* 0x0001740000087ab9 */ /* 0x000fe20000000a00 */
[--C-:B------:R-:W-:Y:S01]  /*1e30*/  IADD3 R5, RZ, -R8, -R3.reuse ;  /* 0x80000008ff057210 */ /* 0x100fe20007ffe803 */
[----:B------:R-:W-:Y:S01]  /*1e40*/  UIMAD.WIDE.U32 UR4, UR39, -0x55555555, URZ ;  /* 0xaaaaaaab270478a5 */ /* 0x000fe2000f8e003f */
[----:B------:R-:W-:Y:S01]  /*1e50*/  LOP3.LUT R165, R10, 0x40, R3, 0xe2, !PT ;  /* 0x000000400aa57812 */ /* 0x000fe200078ee203 */
[----:B------:R-:W-:Y:S01]  /*1e60*/  IMAD.SHL.U32 R3, R152, 0x100, RZ ;  /* 0x0000010098037824 */ /* 0x000fe200078e00ff */
[C---:B------:R-:W-:Y:S01]  /*1e70*/  LOP3.LUT R14, R23.reuse, 0x6, R14, 0xf8, !PT ;  /* 0x00000006170e7812 */ /* 0x040fe200078ef80e */
[----:B------:R-:W-:Y:S01]  /*1e80*/  USEL UR6, URZ, 0x1, !UP0 ;  /* 0x000000013f067887 */ /* 0x000fe2000c000000 */
[----:B------:R-:W-:Y:S01]  /*1e90*/  LOP3.LUT R4, R18, 0x3, RZ, 0xc0, !PT ;  /* 0x0000000312047812 */ /* 0x000fe200078ec0ff */
[----:B------:R-:W-:Y:S01]  /*1ea0*/  IMAD R7, R160, UR8, RZ ;  /* 0x00000008a0077c24 */ /* 0x000fe2000f8e02ff */
[----:B----4-:R-:W-:Y:S01]  /*1eb0*/  ISETP.GE.AND P0, PT, R23, R6, PT ;  /* 0x000000061700720c */ /* 0x010fe20003f06270 */
[----:B------:R-:W-:Y:S01]  /*1ec0*/  IMAD R0, R0, -0x40, R5 ;  /* 0xffffffc000007824 */ /* 0x000fe200078e0205 */
[----:B------:R-:W-:Y:S01]  /*1ed0*/  SHF.R.S32.HI R15, RZ, 0x1f, R14 ;  /* 0x0000001fff0f7819 */ /* 0x000fe2000001140e */
[----:B------:R-:W-:Y:S01]  /*1ee0*/  USHF.R.U32.HI UR4, URZ, 0x1, UR5 ;  /* 0x000000013f047899 */ /* 0x000fe20008011605 */
[C---:B------:R-:W-:Y:S01]  /*1ef0*/  ISETP.GE.OR P0, PT, R3.reuse, UR7, P0 ;  /* 0x0000000703007c0c */ /* 0x040fe20008706670 */
[----:B------:R-:W-:Y:S01]  /*1f00*/  ULOP3.LUT UR38, UR38, UR6, URZ, 0x3c, !UPT ;  /* 0x0000000626267292 */ /* 0x000fe2000f8e3c3f */
[----:B------:R-:W-:Y:S01]  /*1f10*/  IMAD R10, R4, -0x2, R6 ;  /* 0xfffffffe040a7824 */ /* 0x000fe200078e0206 */
[----:B------:R-:W-:Y:S01]  /*1f20*/  UIMAD UR39, UR4, -0x3, UR39 ;  /* 0xfffffffd042778a4 */ /* 0x000fe2000f8e0227 */
[----:B------:R-:W-:Y:S01]  /*1f30*/  IMAD.WIDE R4, R152, 0x100, RZ ;  /* 0x0000010098047825 */ /* 0x000fe200078e02ff */
[----:B------:R-:W-:Y:S01]  /*1f40*/  @UP1 ULOP3.LUT UR38, UR38, 0x1, UR4, 0x78, !UPT ;  /* 0x0000000126261892 */ /* 0x000fe2000f8e7804 */
[----:B------:R-:W-:-:S02]  /*1f50*/  IADD3 R0, -R3, UR7, R0 ;  /* 0x0000000703007c10 */ /* 0x000fc4000fffe100 */
[----:B------:R-:W-:Y:S01]  /*1f60*/  IMAD R9, R22, UR9, R7 ;  /* 0x0000000916097c24 */ /* 0x000fe2000f8e0207 */
[----:B------:R-:W-:Y:S01]  /*1f70*/  LOP3.LUT R165, R4, R165, R8, 0xfe, !PT ;  /* 0x000000a504a57212 */ /* 0x000fe200078efe08 */
[----:B------:R-:W-:-:S04]  /*1f80*/  IMAD.WIDE.U32 R6, R22, UR8, R14 ;  /* 0x0000000816067c25 */ /* 0x000fc8000f8e000e */
[----:B------:R-:W-:Y:S02]  /*1f90*/  IMAD.IADD R7, R7, 0x1, R9 ;  /* 0x0000000107077824 */ /* 0x000fe400078e0209 */
[----:B------:R-:W-:Y:S02]  /*1fa0*/  IMAD.IADD R3, R10, 0x1, -R23 ;  /* 0x000000010a037824 */ /* 0x000fe400078e0a17 */
[----:B------:R-:W-:Y:S01]  /*1fb0*/  IMAD.MOV.U32 R152, RZ, RZ, -0x1 ;  /* 0xffffffffff987424 */ /* 0x000fe200078e00ff */
[----:B------:R-:W-:Y:S06]  /*1fc0*/  @P0 BRA `(.L_x_28) ;  /* 0x0000006000f40947 */ /* 0x000fec0003800000 */
[----:B------:R-:W0:Y:S01]  /*1fd0*/  LDC.64 R20, c[0x0][0x5c8] ;  /* 0x00017200ff147b82 */ /* 0x000e220000000a00 */
[----:B------:R-:W-:Y:S01]  /*1fe0*/  ULDC.64 UR4, c[0x0][0x5c0] ;  /* 0x0001700000047ab9 */ /* 0x000fe20000000a00 */
[----:B------:R-:W-:Y:S01]  /*1ff0*/  BSSY B0, `(.L_x_28) ;  /* 0x000063a000007945 */ /* 0x000fe20003800000 */
[-C--:B0-----:R-:W-:Y:S01]  /*2000*/  IMAD R8, R5, R20.reuse, RZ ;  /* 0x0000001405087224 */ /* 0x081fe200078e02ff */
[----:B------:R-:W-:Y:S01]  /*2010*/  SHF.L.U64.HI R13, R20, 0x3, R21 ;  /* 0x00000003140d7819 */ /* 0x000fe20000010215 */
[----:B------:R-:W-:-:S04]  /*2020*/  IMAD.WIDE.U32 R6, R165, R20, R6 ;  /* 0x00000014a5067225 */ /* 0x000fc800078e0006 */
[----:B------:R-:W-:Y:S01]  /*2030*/  IMAD R9, R165, R21, R8 ;  /* 0x00000015a5097224 */ /* 0x000fe200078e0208 */
[----:B------:R-:W-:Y:S01]  /*2040*/  IADD3 R158, P0, R6, UR4, RZ ;  /* 0x00000004069e7c10 */ /* 0x000fe2000ff1e0ff */
[C---:B------:R-:W-:Y:S02]  /*2050*/  IMAD.SHL.U32 R11, R20.reuse, 0x8, RZ ;  /* 0x00000008140b7824 */ /* 0x040fe400078e00ff */
[----:B------:R-:W-:Y:S01]  /*2060*/  IMAD.IADD R9, R7, 0x1, R9 ;  /* 0x0000000107097824 */ /* 0x000fe200078e0209 */
[-C--:B------:R-:W-:Y:S02]  /*2070*/  LEA R6, P2, R20, R158.reuse, 0x7 ;  /* 0x0000009e14067211 */ /* 0x080fe400078438ff */
[----:B------:R-:W-:Y:S02]  /*2080*/  IADD3 R8, P1, R11, R158, RZ ;  /* 0x0000009e0b087210 */ /* 0x000fe40007f3e0ff */
[----:B------:R-:W-:Y:S02]  /*2090*/  IADD3.X R159, R9, UR5, RZ, P0, !PT ;  /* 0x00000005099f7c10 */ /* 0x000fe400087fe4ff */
[----:B-----5:R-:W-:-:S02]  /*20a0*/  ISETP.NE.AND P0, PT, R154, RZ, PT ;  /* 0x000000ff9a00720c */ /* 0x020fc40003f05270 */
[----:B------:R-:W-:Y:S01]  /*20b0*/  LEA.HI.X R7, R20, R159, R21, 0x7, P2 ;  /* 0x0000009f14077211 */ /* 0x000fe200010f3c15 */
[----:B------:R-:W-:Y:S01]  /*20c0*/  IMAD.X R9, R13, 0x1, R159, P1 ;  /* 0x000000010d097824 */ /* 0x000fe200008e069f */
[----:B------:R-:W-:-:S05]  /*20d0*/  IADD3 R10, P2, R11, R6, RZ ;  /* 0x000000060b0a7210 */ /* 0x000fca0007f5e0ff */
[----:B------:R-:W-:-:S04]  /*20e0*/  IMAD.X R11, R13, 0x1, R7, P2 ;  /* 0x000000010d0b7824 */ /* 0x000fc800010e0607 */
[----:B------:R-:W-:Y:S05]  /*20f0*/  @!P0 BRA `(.L_x_29) ;  /* 0x0000004800948947 */ /* 0x000fea0003800000 */
[----:B------:R-:W0:Y:S01]  /*2100*/  LDC.64 R156, c[0x0][0x5b0] ;  /* 0x00016c00ff9c7b82 */ /* 0x000e220000000a00 */
[----:B------:R-:W-:Y:S01]  /*2110*/  ULDC.64 UR4, c[0x0][0x5b8] ;  /* 0x00016e0000047ab9 */ /* 0x000fe20000000a00 */
[----:B------:R-:W-:Y:S01]  /*2120*/  ISETP.GE.AND P0, PT, R0, 0x1, PT ;  /* 0x000000010000780c */ /* 0x000fe20003f06270 */
[----:B------:R-:W-:Y:S01]  /*2130*/  IMAD R21, R160, UR4, RZ ;  /* 0x00000004a0157c24 */ /* 0x000fe2000f8e02ff */
[----:B------:R-:W-:Y:S01]  /*2140*/  BSSY B1, `(.L_x_30) ;  /* 0x0000010000017945 */ /* 0x000fe20003800000 */
[C---:B------:R-:W-:Y:S01]  /*2150*/  IMAD.WIDE.U32 R14, R22.reuse, UR4, R14 ;  /* 0x00000004160e7c25 */ /* 0x040fe2000f8e000e */
[----:B------:R-:W-:Y:S02]  /*2160*/  ISETP.LT.OR P3, PT, R3, 0x1, !P0 ;  /* 0x000000010300780c */ /* 0x000fe40004761670 */
[----:B------:R-:W1:Y:S01]  /*2170*/  LDC.64 R12, c[0x0][0x5a8] ;  /* 0x00016a00ff0c7b82 */ /* 0x000e620000000a00 */
[----:B------:R-:W-:Y:S02]  /*2180*/  IMAD R21, R22, UR5, R21 ;  /* 0x0000000516157c24 */ /* 0x000fe4000f8e0215 */
[----:B------:R-:W-:-:S02]  /*2190*/  IMAD.MOV.U32 R20, RZ, RZ, R14 ;  /* 0x000000ffff147224 */ /* 0x000fc400078e000e */
[----:B------:R-:W-:Y:S02]  /*21a0*/  IMAD.IADD R21, R15, 0x1, R21 ;  /* 0x000000010f157824 */ /* 0x000fe400078e0215 */
[-C--:B0-----:R-:W-:Y:S01]  /*21b0*/  IMAD R160, R5, R156.reuse, RZ ;  /* 0x0000009c05a07224 */ /* 0x081fe200078e02ff */
[----:B------:R-:W-:Y:S01]  /*21c0*/  SHF.L.U64.HI R161, R156, 0x3, R157 ;  /* 0x000000039ca17819 */ /* 0x000fe2000001029d */
[----:B------:R-:W-:-:S04]  /*21d0*/  IMAD.WIDE.U32 R22, R165, R156, R20 ;  /* 0x0000009ca5167225 */ /* 0x000fc800078e0014 */
[----:B------:R-:W-:Y:S01]  /*21e0*/  IMAD R169, R165, R157, R160 ;  /* 0x0000009da5a97224 */ /* 0x000fe200078e02a0 */
[----:B-1----:R-:W-:Y:S01]  /*21f0*/  IADD3 R22, P1, R22, R12, RZ ;  /* 0x0000000c16167210 */ /* 0x002fe20007f3e0ff */
[----:B------:R-:W-:-:S03]  /*2200*/  IMAD.SHL.U32 R160, R156, 0x8, RZ ;  /* 0x000000089ca07824 */ /* 0x000fc600078e00ff */
[----:B------:R-:W-:Y:S01]  /*2210*/  IADD3.X R23, R13, R23, R169, P1, !PT ;  /* 0x000000170d177210 */ /* 0x000fe20000ffe4a9 */
[----:B------:R-:W-:Y:S08]  /*2220*/  @P3 BRA `(.L_x_31) ;  /* 0x0000000000043947 */ /* 0x000ff00003800000 */
[----:B--2---:R0:W5:Y:S02]  /*2230*/  LDG.E.U8 R155, desc[UR36][R22.64] ;  /* 0x00000024169b7981 */ /* 0x004164000c1e1100 */
.L_x_31:
[----:B------:R-:W-:Y:S05]  /*2240*/  BSYNC B1 ;  /* 0x0000000000017941 */ /* 0x000fea0003800000 */
.L_x_30:
[----:B-----5:R-:W-:Y:S01]  /*2250*/  LOP3.LUT R164, R155, 0xffff, RZ, 0xc0, !PT ;  /* 0x0000ffff9ba47812 */ /* 0x020fe200078ec0ff */
[----:B------:R-:W-:Y:S01]  /*2260*/  IMAD.WIDE.U32 R162, R165, R156, R160 ;  /* 0x0000009ca5a27225 */ /* 0x000fe200078e00a0 */
[----:B------:R-:W-:Y:S01]  /*2270*/  ISETP.LT.OR P4, PT, R3, 0x2, !P0 ;  /* 0x000000020300780c */ /* 0x000fe20004781670 */
[----:B------:R-:W-:Y:S01]  /*2280*/  BSSY B1, `(.L_x_32) ;  /* 0x000000e000017945 */ /* 0x000fe20003800000 */
[----:B------:R-:W-:Y:S01]  /*2290*/  PRMT R167, R164, 0x8880, RZ ;  /* 0x00008880a4a77816 */ /* 0x000fe200000000ff */
[----:B------:R-:W-:Y:S01]  /*22a0*/  IMAD.IADD R163, R169, 0x1, R163 ;  /* 0x00000001a9a37824 */ /* 0x000fe200078e02a3 */
[----:B------:R-:W-:Y:S02]  /*22b0*/  IADD3 R162, P2, P5, R14, R12, R162 ;  /* 0x0000000c0ea27210 */ /* 0x000fe40007d5e0a2 */
[----:B------:R-:W-:Y:S01]  /*22c0*/  ISETP.GE.AND P1, PT, R0, 0x9, PT ;  /* 0x000000090000780c */ /* 0x000fe20003f26270 */
[----:B------:R-:W-:Y:S01]  /*22d0*/  IMAD R164, R167, R154, RZ ;  /* 0x0000009aa7a47224 */ /* 0x000fe200078e02ff */
[----:B------:R-:W-:-:S02]  /*22e0*/  IADD3.X R163, R21, R13, R163, P2, P5 ;  /* 0x0000000d15a37210 */ /* 0x000fc400017ea4a3 */
[----:B------:R-:W-:Y:S01]  /*22f0*/  ISETP.LT.OR P2, PT, R3, 0x1, !P1 ;  /* 0x000000010300780c */ /* 0x000fe20004f41670 */
[----:B------:R-:W-:-:S05]  /*2300*/  @!P3 IMAD R167, R88, R153, R164 ;  /* 0x0000009958a7b224 */ /* 0x000fca00078e02a4 */
[----:B------:R1:W-:Y:S01]  /*2310*/  @!P3 STG.E.U8 desc[UR36][R158.64], R167 ;  /* 0x000000a79e00b986 */ /* 0x0003e2000c101124 */
[----:B------:R-:W-:Y:S06]  /*2320*/  @P4 BRA `(.L_x_33) ;  /* 0x00000000000c4947 */ /* 0x000fec0003800000 */
[----:B--2---:R-:W1:Y:S02]  /*2330*/  LDG.E.U8 R155, desc[UR36][R22.64+0x1] ;  /* 0x00000124169b7981 */ /* 0x004e64000c1e1100 */
[----:B-1----:R-:W-:-:S05]  /*2340*/  PRMT R167, R155, 0x8880, RZ ;  /* 0x000088809ba77816 */ /* 0x002fca00000000ff */
[----:B------:R-:W-:-:S07]  /*2350*/  IMAD R164, R167, R154, RZ ;  /* 0x0000009aa7a47224 */ /* 0x000fce00078e02ff */
.L_x_33:
[----:B------:R-:W-:Y:S05]  /*2360*/  BSYNC B1 ;  /* 0x0000000000017941 */ /* 0x000fea0003800000 */
.L_x_32:
[----:B------:R-:W-:Y:S01]  /*2370*/  @!P4 IMAD R89, R89, R153, R164 ;  /* 0x000000995959c224 */ /* 0x000fe200078e02a4 */
[----:B------:R-:W-:Y:S04]  /*2380*/  BSSY B1, `(.L_x_34) ;  /* 0x0000006000017945 */ /* 0x000fe80003800000 */
[----:B------:R3:W-:Y:S01]  /*2390*/  @!P4 STG.E.U8 desc[UR36][R158.64+0x1], R89 ;  /* 0x000001599e00c986 */ /* 0x0007e2000c101124 */
[----:B------:R-:W-:Y:S05]  /*23a0*/  @P2 BRA `(.L_x_35) ;  /* 0x00000000000c2947 */ /* 0x000fea0003800000 */
[----:B--2---:R-:W3:Y:S02]  /*23b0*/  LDG.E.U8 R155, desc[UR36][R162.64] ;  /* 0x00000024a29b7981 */ /* 0x004ee4000c1e1100 */
[----:B---3--:R-:W-:-:S05]  /*23c0*/  PRMT R89, R155, 0x8880, RZ ;  /* 0x000088809b597816 */ /* 0x008fca00000000ff */
[----:B------:R-:W-:-:S07]  /*23d0*/  IMAD R164, R89, R154, RZ ;  /* 0x0000009a59a47224 */ /* 0x000fce00078e02ff */
.L_x_35:
[----:B------:R-:W-:Y:S05]  /*23e0*/  BSYNC B1 ;  /* 0x0000000000017941 */ /* 0x000fea0003800000 */
.L_x_34:
[C---:B------:R-:W-:Y:S01]  /*23f0*/  ISETP.LT.OR P4, PT, R3.reuse, 0x2, !P1 ;  /* 0x000000020300780c */ /* 0x040fe20004f81670 */
[----:B---3--:R-:W-:Y:S01]  /*2400*/  @!P2 IMAD R89, R90, R153, R164 ;  /* 0x000000995a59a224 */ /* 0x008fe200078e02a4 */
[----:B------:R-:W-:Y:S01]  /*2410*/  BSSY B1, `(.L_x_36) ;  /* 0x0000009000017945 */ /* 0x000fe20003800000 */
[C---:B------:R-:W-:Y:S02]  /*2420*/  ISETP.LT.OR P3, PT, R3.reuse, 0x9, !P0 ;  /* 0x000000090300780c */ /* 0x040fe40004761670 */
[C---:B------:R-:W-:Y:S01]  /*2430*/  ISETP.LT.OR P5, PT, R3.reuse, 0xa, !P0 ;  /* 0x0000000a0300780c */ /* 0x040fe200047a1670 */
[----:B------:R3:W-:Y:S01]  /*2440*/  @!P2 STG.E.U8 desc[UR36][R8.64], R89 ;  /* 0x000000590800a986 */ /* 0x0007e2000c101124 */
[----:B------:R-:W-:-:S06]  /*2450*/  ISETP.LT.OR P2, PT, R3, 0x9, !P1 ;  /* 0x000000090300780c */ /* 0x000fcc0004f41670 */
[----:B------:R-:W-:Y:S07]  /*2460*/  @P4 BRA `(.L_x_37) ;  /* 0x00000000000c4947 */ /* 0x000fee0003800000 */
[----:B--2---:R-:W3:Y:S02]  /*2470*/  LDG.E.U8 R155, desc[UR36][R162.64+0x1] ;  /* 0x00000124a29b7981 */ /* 0x004ee4000c1e1100 */
[----:B---3--:R-:W-:-:S05]  /*2480*/  PRMT R89, R155, 0x8880, RZ ;  /* 0x000088809b597816 */ /* 0x008fca00000000ff */
[----:B------:R-:W-:-:S07]  /*2490*/  IMAD R164, R89, R154, RZ ;  /* 0x0000009a59a47224 */ /* 0x000fce00078e02ff */
.L_x_37:
[----:B------:R-:W-:Y:S05]  /*24a0*/  BSYNC B1 ;  /* 0x0000000000017941 */ /* 0x000fea0003800000 */
.L_x_36:
[----:B------:R-:W-:Y:S01]  /*24b0*/  @!P4 IMAD R91, R91, R153, R164 ;  /* 0x000000995b5bc224 */ /* 0x000fe200078e02a4 */
[----:B------:R-:W-:Y:S04]  /*24c0*/  BSSY B1, `(.L_x_38) ;  /* 0x0000006000017945 */ /* 0x000fe80003800000 */
[----:B------:R4:W-:Y:S01]  /*24d0*/  @!P4 STG.E.U8 desc[UR36][R8.64+0x1], R91 ;  /* 0x0000015b0800c986 */ /* 0x0009e2000c101124 */
[----:B------:R-:W-:Y:S05]  /*24e0*/  @P3 BRA `(.L_x_39) ;  /* 0x00000000000c3947 */ /* 0x000fea0003800000 */
[----:B--2---:R-:W3:Y:S02]  /*24f0*/  LDG.E.U8 R155, desc[UR36][R22.64+0x8] ;  /* 0x00000824169b7981 */ /* 0x004ee4000c1e1100 */
[----:B---3--:R-:W-:-:S05]  /*2500*/  PRMT R89, R155, 0x8880, RZ ;  /* 0x000088809b597816 */ /* 0x008fca00000000ff */
[----:B------:R-:W-:-:S07]  /*2510*/  IMAD R164, R89, R154, RZ ;  /* 0x0000009a59a47224 */ /* 0x000fce00078e02ff */
.L_x_39:
[----:B------:R-:W-:Y:S05]  /*2520*/  BSYNC B1 ;  /* 0x0000000000017941 */ /* 0x000fea0003800000 */
.L_x_38:
[----:B---3--:R-:W-:Y:S01]  /*2530*/  @!P3 IMAD R89, R92, R153, R164 ;  /* 0x000000995c59b224 */ /* 0x008fe200078e02a4 */
[----:B------:R-:W-:Y:S04]  /*2540*/  BSSY B1, `(.L_x_40) ;  /* 0x0000006000017945 */ /* 0x000fe80003800000 */
[----:B------:R3:W-:Y:S01]  /*2550*/  @!P3 STG.E.U8 desc[UR36][R158.64+0x8], R89 ;  /* 0x000008599e00b986 */ /* 0x0007e2000c101124 */
[----:B------:R-:W-:Y:S05]  /*2560*/  @P5 BRA `(.L_x_41) ;  /* 0x00000000000c5947 */ /* 0x000fea0003800000 */
[----:B--2---:R-:W3:Y:S02]  /*2570*/  LDG.E.U8 R155, desc[UR36][R22.64+0x9] ;  /* 0x00000924169b7981 */ /* 0x004ee4000c1e1100 */
[----:B---3--:R-:W-:-:S05]  /*2580*/  PRMT R89, R155, 0x8880, RZ ;  /* 0x000088809b597816 */ /* 0x008fca00000000ff */
[----:B------:R-:W-:-:S07]  /*2590*/  IMAD R164, R89, R154, RZ ;  /* 0x0000009a59a47224 */ /* 0x000fce00078e02ff */
.L_x_41:
[----:B------:R-:W-:Y:S05]  /*25a0*/  BSYNC B1 ;  /* 0x0000000000017941 */ /* 0x000fea0003800000 */
.L_x_40:
[----:B------:R-:W-:Y:S01]  /*25b0*/  @!P5 IMAD R93, R93, R153, R164 ;  /* 0x000000995d5dd224 */ /* 0x000fe200078e02a4 */
[----:B------:R-:W-:Y:S04]  /*25c0*/  BSSY B1, `(.L_x_42) ;  /* 0x0000006000017945 */ /* 0x000fe80003800000 */
[----:B------:R0:W-:Y:S01]  /*25d0*/  @!P5 STG.E.U8 desc[UR36][R158.64+0x9], R93 ;  /* 0x0000095d9e00d986 */ /* 0x0001e2000c101124 */
[----:B------:R-:W-:Y:S05]  /*25e0*/  @P2 BRA `(.L_x_43) ;  /* 0x00000000000c2947 */ /* 0x000fea0003800000 */
[----:B--2---:R-:W3:Y:S02]  /*25f0*/  LDG.E.U8 R155, desc[UR36][R162.64+0x8] ;  /* 0x00000824a29b7981 */ /* 0x004ee4000c1e1100 */
[----:B---3--:R-:W-:-:S05]  /*2600*/  PRMT R89, R155, 0x8880, RZ ;  /* 0x000088809b597816 */ /* 0x008fca00000000ff */
[----:B------:R-:W-:-:S07]  /*2610*/  IMAD R164, R89, R154, RZ ;  /* 0x0000009a59a47224 */ /* 0x000fce00078e02ff */
.L_x_43:
[----:B------:R-:W-:Y:S05]  /*2620*/  BSYNC B1 ;  /* 0x0000000000017941 */ /* 0x000fea0003800000 */
.L_x_42:
        /* <DEDUP_REMOVED lines=11> */
.L_x_45:
[----:B------:R-:W-:Y:S05]  /*26e0*/  BSYNC B1 ;  /* 0x0000000000017941 */ /* 0x000fea0003800000 */
.L_x_44:
[----:B------:R-:W-:Y:S01]  /*26f0*/  @!P4 IMAD R95, R95, R153, R164 ;  /* 0x000000995f5fc224 */ /* 0x000fe200078e02a4 */
[----:B------:R-:W-:Y:S04]  /*2700*/  BSSY B1, `(.L_x_46) ;  /* 0x0000006000017945 */ /* 0x000fe80003800000 */
[----:B------:R0:W-:Y:S01]  /*2710*/  @!P4 STG.E.U8 desc[UR36][R8.64+0x9], R95 ;  /* 0x0000095f0800c986 */ /* 0x0001e2000c101124 */
[----:B------:R-:W-:Y:S05]  /*2720*/  @P3 BRA `(.L_x_47) ;  /* 0x00000000000c3947 */ /* 0x000fea0003800000 */
[----:B--2---:R-:W3:Y:S02]  /*2730*/  LDG.E.U8 R155, desc[UR36][R22.64+0x10] ;  /* 0x00001024169b7981 */ /* 0x004ee4000c1e1100 */
[----:B---3--:R-:W-:-:S05]  /*2740*/  PRMT R89, R155, 0x8880, RZ ;  /* 0x000088809b597816 */ /* 0x008fca00000000ff */
[----:B------:R-:W-:-:S07]  /*2750*/  IMAD R164, R89, R154, RZ ;  /* 0x0000009a59a47224 */ /* 0x000fce00078e02ff */
.L_x_47:
[----:B------:R-:W-:Y:S05]  /*2760*/  BSYNC B1 ;  /* 0x0000000000017941 */ /* 0x000fea0003800000 */
.L_x_46:
[----:B---3--:R-:W-:Y:S01]  /*2770*/  @!P3 IMAD R89, R96, R153, R164 ;  /* 0x000000996059b224 */ /* 0x008fe200078e02a4 */
[----:B------:R-:W-:Y:S04]  /*2780*/  BSSY B1, `(.L_x_48) ;  /* 0x0000006000017945 */ /* 0x000fe80003800000 */
[----:B------:R3:W-:Y:S01]  /*2790*/  @!P3 STG.E.U8 desc[UR36][R158.64+0x10], R89 ;  /* 0x000010599e00b986 */ /* 0x0007e2000c101124 */
[----:B------:R-:W-:Y:S05]  /*27a0*/  @P5 BRA `(.L_x_49) ;  /* 0x00000000000c5947 */ /* 0x000fea0003800000 */
[----:B--2---:R-:W3:Y:S02]  /*27b0*/  LDG.E.U8 R155, desc[UR36][R22.64+0x11] ;  /* 0x00001124169b7981 */ /* 0x004ee4000c1e1100 */
[----:B---3--:R-:W-:-:S05]  /*27c0*/  PRMT R89, R155, 0x8880, RZ ;  /* 0x000088809b597816 */ /* 0x008fca00000000ff */
[----:B------:R-:W-:-:S07]  /*27d0*/  IMAD R164, R89, R154, RZ ;  /* 0x0000009a59a47224 */ /* 0x000fce00078e02ff */
.L_x_49:
[----:B------:R-:W-:Y:S05]  /*27e0*/  BSYNC B1 ;  /* 0x0000000000017941 */ /* 0x000fea0003800000 */
.L_x_48:
[----:B------:R-:W-:Y:S01]  /*27f0*/  @!P5 IMAD R97, R97, R153, R164 ;  /* 0x000000996161d224 */ /* 0x000fe200078e02a4 */
[----:B------:R-:W-:Y:S04]  /*2800*/  BSSY B1, `(.L_x_50) ;  /* 0x0000006000017945 */ /* 0x000fe80003800000 */
[----:B------:R0:W-:Y:S01]  /*2810*/  @!P5 STG.E.U8 desc[UR36][R158.64+0x11], R97 ;  /* 0x000011619e00d986 */ /* 0x0001e2000c101124 */
[----:B------:R-:W-:Y:S05]  /*2820*/  @P2 BRA `(.L_x_51) ;  /* 0x00000000000c2947 */ /* 0x000fea0003800000 */
[----:B--2---:R-:W3:Y:S02]  /*2830*/  LDG.E.U8 R155, desc[UR36][R162.64+0x10] ;  /* 0x00001024a29b7981 */ /* 0x004ee4000c1e1100 */
[----:B---3--:R-:W-:-:S05]  /*2840*/  PRMT R89, R155, 0x8880, RZ ;  /* 0x000088809b597816 */ /* 0x008fca00000000ff */
[----:B------:R-:W-:-:S07]  /*2850*/  IMAD R164, R89, R154, RZ ;  /* 0x0000009a59a47224 */ /* 0x000fce00078e02ff */
.L_x_51:
[----:B------:R-:W-:Y:S05]  /*2860*/  BSYNC B1 ;  /* 0x0000000000017941 */ /* 0x000fea0003800000 */
.L_x_50:
        /* <DEDUP_REMOVED lines=11> */
.L_x_53:
[----:B------:R-:W-:Y:S05]  /*2920*/  BSYNC B1 ;  /* 0x0000000000017941 */ /* 0x000fea0003800000 */
.L_x_52:
[----:B------:R-:W-:Y:S01]  /*2930*/  @!P4 IMAD R99, R99, R153, R164 ;  /* 0x000000996363c224 */ /* 0x000fe200078e02a4 */
[----:B------:R-:W-:Y:S04]  /*2940*/  BSSY B1, `(.L_x_54) ;  /* 0x0000006000017945 */ /* 0x000fe80003800000 */
[----:B------:R0:W-:Y:S01]  /*2950*/  @!P4 STG.E.U8 desc[UR36][R8.64+0x11], R99 ;  /* 0x000011630800c986 */ /* 0x0001e2000c101124 */
[----:B------:R-:W-:Y:S05]  /*2960*/  @P3 BRA `(.L_x_55) ;  /* 0x00000000000c3947 */ /* 0x000fea0003800000 */
[----:B--2---:R-:W3:Y:S02]  /*2970*/  LDG.E.U8 R155, desc[UR36][R22.64+0x18] ;  /* 0x00001824169b7981 */ /* 0x004ee4000c1e1100 */
[----:B---3--:R-:W-:-:S05]  /*2980*/  PRMT R89, R155, 0x8880, RZ ;  /* 0x000088809b597816 */ /* 0x008fca00000000ff */
[----:B------:R-:W-:-:S07]  /*2990*/  IMAD R164, R89, R154, RZ ;  /* 0x0000009a59a47224 */ /* 0x000fce00078e02ff */
.L_x_55:
[----:B------:R-:W-:Y:S05]  /*29a0*/  BSYNC B1 ;  /* 0x0000000000017941 */ /* 0x000fea0003800000 */
.L_x_54:
[----:B---3--:R-:W-:Y:S01]  /*29b0*/  @!P3 IMAD R89, R100, R153, R164 ;  /* 0x000000996459b224 */ /* 0x008fe200078e02a4 */
[----:B------:R-:W-:Y:S04]  /*29c0*/  BSSY B1, `(.L_x_56) ;  /* 0x0000006000017945 */ /* 0x000fe80003800000 */
[----:B------:R3:W-:Y:S01]  /*29d0*/  @!P3 STG.E.U8 desc[UR36][R158.64+0x18], R89 ;  /* 0x000018599e00b986 */ /* 0x0007e2000c101124 */
[----:B------:R-:W-:Y:S05]  /*29e0*/  @P5 BRA `(.L_x_57) ;  /* 0x00000000000c5947 */ /* 0x000fea0003800000 */
[----:B--2---:R-:W3:Y:S02]  /*29f0*/  LDG.E.U8 R155, desc[UR36][R22.64+0x19] ;  /* 0x00001924169b7981 */ /* 0x004ee4000c1e1100 */
[----:B---3--:R-:W-:-:S05]  /*2a00*/  PRMT R89, R155, 0x8880, RZ ;  /* 0x000088809b597816 */ /* 0x008fca00000000ff */
[----:B------:R-:W-:-:S07]  /*2a10*/  IMAD R164, R89, R154, RZ ;  /* 0x0000009a59a47224 */ /* 0x000fce00078e02ff */
.L_x_57:
[----:B------:R-:W-:Y:S05]  /*2a20*/  BSYNC B1 ;  /* 0x0000000000017941 */ /* 0x000fea0003800000 */
.L_x_56:
[----:B------:R-:W-:Y:S01]  /*2a30*/  @!P5 IMAD R101, R101, R153, R164 ;  /* 0x000000996565d224 */ /* 0x000fe200078e02a4 */
[----:B------:R-:W-:Y:S04]  /*2a40*/  BSSY B1, `(.L_x_58) ;  /* 0x0000006000017945 */ /* 0x000fe80003800000 */
[----:B------:R0:W-:Y:S01]  /*2a50*/  @!P5 STG.E.U8 desc[UR36][R158.64+0x19], R101 ;  /* 0x000019659e00d986 */ /* 0x0001e2000c101124 */
[----:B------:R-:W-:Y:S05]  /*2a60*/  @P2 BRA `(.L_x_59) ;  /* 0x00000000000c2947 */ /* 0x000fea0003800000 */
[----:B--2---:R-:W3:Y:S02]  /*2a70*/  LDG.E.U8 R155, desc[UR36][R162.64+0x18] ;  /* 0x00001824a29b7981 */ /* 0x004ee4000c1e1100 */
[----:B---3--:R-:W-:-:S05]  /*2a80*/  PRMT R89, R155, 0x8880, RZ ;  /* 0x000088809b597816 */ /* 0x008fca00000000ff */
[----:B------:R-:W-:-:S07]  /*2a90*/  IMAD R164, R89, R154, RZ ;  /* 0x0000009a59a47224 */ /* 0x000fce00078e02ff */
.L_x_59:
[----:B------:R-:W-:Y:S05]  /*2aa0*/  BSYNC B1 ;  /* 0x0000000000017941 */ /* 0x000fea0003800000 */
.L_x_58:
        /* <DEDUP_REMOVED lines=11> */
.L_x_61:
[----:B------:R-:W-:Y:S05]  /*2b60*/  BSYNC B1 ;  /* 0x0000000000017941 */ /* 0x000fea0003800000 */
.L_x_60:
[----:B------:R-:W-:Y:S01]  /*2b70*/  @!P4 IMAD R103, R103, R153, R164 ;  /* 0x000000996767c224 */ /* 0x000fe200078e02a4 */
[----:B------:R-:W-:Y:S04]  /*2b80*/  BSSY B1, `(.L_x_62) ;  /* 0x0000006000017945 */ /* 0x000fe80003800000 */
[----:B------:R0:W-:Y:S01]  /*2b90*/  @!P4 STG.E.U8 desc[UR36][R8.64+0x19], R103 ;  /* 0x000019670800c986 */ /* 0x0001e2000c101124 */
[----:B------:R-:W-:Y:S05]  /*2ba0*/  @P3 BRA `(.L_x_63) ;  /* 0x00000000000c3947 */ /* 0x000fea0003800000 */
[----:B--2---:R-:W3:Y:S02]  /*2bb0*/  LDG.E.U8 R155, desc[UR36][R22.64+0x20] ;  /* 0x00002024169b7981 */ /* 0x004ee4000c1e1100 */
[----:B---3--:R-:W-:-:S05]  /*2bc0*/  PRMT R89, R155, 0x8880, RZ ;  /* 0x000088809b597816 */ /* 0x008fca00000000ff */
[----:B------:R-:W-:-:S07]  /*2bd0*/  IMAD R164, R89, R154, RZ ;  /* 0x0000009a59a47224 */ /* 0x000fce00078e02ff */
.L_x_63:
[----:B------:R-:W-:Y:S05]  /*2be0*/  BSYNC B1 ;  /* 0x0000000000017941 */ /* 0x000fea0003800000 */
.L_x_62:
[----:B---3--:R-:W-:Y:S01]  /*2bf0*/  @!P3 IMAD R89, R104, R153, R164 ;  /* 0x000000996859b224 */ /* 0x008fe200078e02a4 */
[----:B------:R-:W-:Y:S04]  /*2c00*/  BSSY B1, `(.L_x_64) ;  /* 0x0000006000017945 */ /* 0x000fe80003800000 */
[----:B------:R3:W-:Y:S01]  /*2c10*/  @!P3 STG.E.U8 desc[UR36][R158.64+0x20], R89 ;  /* 0x000020599e00b986 */ /* 0x0007e2000c101124 */
[----:B------:R-:W-:Y:S05]  /*2c20*/  @P5 BRA `(.L_x_65) ;  /* 0x00000000000c5947 */ /* 0x000fea0003800000 */
[----:B--2---:R-:W3:Y:S02]  /*2c30*/  LDG.E.U8 R155, desc[UR36][R22.64+0x21] ;  /* 0x00002124169b7981 */ /* 0x004ee4000c1e1100 */
[----:B---3--:R-:W-:-:S05]  /*2c40*/  PRMT R89, R155, 0x8880, RZ ;  /* 0x000088809b597816 */ /* 0x008fca00000000ff */
[----:B------:R-:W-:-:S07]  /*2c50*/  IMAD R164, R89, R154, RZ ;  /* 0x0000009a59a47224 */ /* 0x000fce00078e02ff */
.L_x_65:
[----:B------:R-:W-:Y:S05]  /*2c60*/  BSYNC B1 ;  /* 0x0000000000017941 */ /* 0x000fea0003800000 */
.L_x_64:
[----:B------:R-:W-:Y:S01]  /*2c70*/  @!P5 IMAD R105, R105, R153, R164 ;  /* 0x000000996969d224 */ /* 0x000fe200078e02a4 */
[----:B------:R-:W-:Y:S04]  /*2c80*/  BSSY B1, `(.L_x_66) ;  /* 0x0000006000017945 */ /* 0x000fe80003800000 */
[----:B------:R0:W-:Y:S01]  /*2c90*/  @!P5 STG.E.U8 desc[UR36][R158.64+0x21], R105 ;  /* 0x000021699e00d986 */ /* 0x0001e2000c101124 */
[----:B------:R-:W-:Y:S05]  /*2ca0*/  @P2 BRA `(.L_x_67) ;  /* 0x00000000000c2947 */ /* 0x000fea0003800000 */
[----:B--2---:R-:W3:Y:S02]  /*2cb0*/  LDG.E.U8 R155, desc[UR36][R162.64+0x20] ;  /* 0x00002024a29b7981 */ /* 0x004ee4000c1e1100 */
[----:B---3--:R-:W-:-:S05]  /*2cc0*/  PRMT R89, R155, 0x8880, RZ ;  /* 0x000088809b597816 */ /* 0x008fca00000000ff */
[----:B------:R-:W-:-:S07]  /*2cd0*/  IMAD R164, R89, R154, RZ ;  /* 0x0000009a59a47224 */ /* 0x000fce00078e02ff */
.L_x_67:
[----:B------:R-:W-:Y:S05]  /*2ce0*/  BSYNC B1 ;  /* 0x0000000000017941 */ /* 0x000fea0003800000 */
.L_x_66:
        /* <DEDUP_REMOVED lines=11> */
.L_x_69:
[----:B------:R-:W-:Y:S05]  /*2da0*/  BSYNC B1 ;  /* 0x0000000000017941 */ /* 0x000fea0003800000 */
.L_x_68:
[----:B------:R-:W-:Y:S01]  /*2db0*/  @!P4 IMAD R107, R107, R153, R164 ;  /* 0x000000996b6bc224 */ /* 0x000fe200078e02a4 */
[----:B------:R-:W-:Y:S04]  /*2dc0*/  BSSY B1, `(.L_x_70) ;  /* 0x0000006000017945 */ /* 0x000fe80003800000 */
[----:B------:R0:W-:Y:S01]  /*2dd0*/  @!P4 STG.E.U8 desc[UR36][R8.64+0x21], R107 ;  /* 0x0000216b0800c986 */ /* 0x0001e2000c101124 */
[----:B------:R-:W-:Y:S05]  /*2de0*/  @P3 BRA `(.L_x_71) ;  /* 0x00000000000c3947 */ /* 0x000fea0003800000 */
[----:B--2---:R-:W3:Y:S02]  /*2df0*/  LDG.E.U8 R155, desc[UR36][R22.64+0x28] ;  /* 0x00002824169b7981 */ /* 0x004ee4000c1e1100 */
[----:B---3--:R-:W-:-:S05]  /*2e00*/  PRMT R89, R155, 0x8880, RZ ;  /* 0x000088809b597816 */ /* 0x008fca00000000ff */
[----:B------:R-:W-:-:S07]  /*2e10*/  IMAD R164, R89, R154, RZ ;  /* 0x0000009a59a47224 */ /* 0x000fce00078e02ff */
.L_x_71:
[----:B------:R-:W-:Y:S05]  /*2e20*/  BSYNC B1 ;  /* 0x0000000000017941 */ /* 0x000fea0003800000 */
.L_x_70:
[----:B---3--:R-:W-:Y:S01]  /*2e30*/  @!P3 IMAD R89, R108, R153, R164 ;  /* 0x000000996c59b224 */ /* 0x008fe200078e02a4 */
[----:B------:R-:W-:Y:S04]  /*2e40*/  BSSY B1, `(.L_x_72) ;  /* 0x0000006000017945 */ /* 0x000fe80003800000 */
[----:B------:R3:W-:Y:S01]  /*2e50*/  @!P3 STG.E.U8 desc[UR36][R158.64+0x28], R89 ;  /* 0x000028599e00b986 */ /* 0x0007e2000c101124 */
[----:B------:R-:W-:Y:S05]  /*2e60*/  @P5 BRA `(.L_x_73) ;  /* 0x00000000000c5947 */ /* 0x000fea0003800000 */
[----:B--2---:R-:W3:Y:S02]  /*2e70*/  LDG.E.U8 R155, desc[UR36][R22.64+0x29] ;  /* 0x00002924169b7981 */ /* 0x004ee4000c1e1100 */
[----:B---3--:R-:W-:-:S05]  /*2e80*/  PRMT R89, R155, 0x8880, RZ ;  /* 0x000088809b597816 */ /* 0x008fca00000000ff */
[----:B------:R-:W-:-:S07]  /*2e90*/  IMAD R164, R89, R154, RZ ;  /* 0x0000009a59a47224 */ /* 0x000fce00078e02ff */
.L_x_73:
[----:B------:R-:W-:Y:S05]  /*2ea0*/  BSYNC B1 ;  /* 0x0000000000017941 */ /* 0x000fea0003800000 */
.L_x_72:
[----:B------:R-:W-:Y:S01]  /*2eb0*/  @!P5 IMAD R109, R109, R153, R164 ;  /* 0x000000996d6dd224 */ /* 0x000fe200078e02a4 */
[----:B------:R-:W-:Y:S04]  /*2ec0*/  BSSY B1, `(.L_x_74) ;  /* 0x0000006000017945 */ /* 0x000fe80003800000 */
[----:B------:R0:W-:Y:S01]  /*2ed0*/  @!P5 STG.E.U8 desc[UR36][R158.64+0x29], R109 ;  /* 0x0000296d9e00d986 */ /* 0x0001e2000c101124 */
[----:B------:R-:W-:Y:S05]  /*2ee0*/  @P2 BRA `(.L_x_75) ;  /* 0x00000000000c2947 */ /* 0x000fea0003800000 */
[----:B--2---:R-:W3:Y:S02]  /*2ef0*/  LDG.E.U8 R155, desc[UR36][R162.64+0x28] ;  /* 0x00002824a29b7981 */ /* 0x004ee4000c1e1100 */
[----:B---3--:R-:W-:-:S05]  /*2f00*/  PRMT R89, R155, 0x8880, RZ ;  /* 0x000088809b597816 */ /* 0x008fca00000000ff */
[----:B------:R-:W-:-:S07]  /*2f10*/  IMAD R164, R89, R154, RZ ;  /* 0x0000009a59a47224 */ /* 0x000fce00078e02ff */
.L_x_75:
[----:B------:R-:W-:Y:S05]  /*2f20*/  BSYNC B1 ;  /* 0x0000000000017941 */ /* 0x000fea0003800000 */
.L_x_74:
        /* <DEDUP_REMOVED lines=11> */
.L_x_77:
[----:B------:R-:W-:Y:S05]  /*2fe0*/  BSYNC B1 ;  /* 0x0000000000017941 */ /* 0x000fea0003800000 */
.L_x_76:
[----:B------:R-:W-:Y:S01]  /*2ff0*/  @!P4 IMAD R111, R111, R153, R164 ;  /* 0x000000996f6fc224 */ /* 0x000fe200078e02a4 */
[----:B------:R-:W-:Y:S04]  /*3000*/  BSSY B1, `(.L_x_78) ;  /* 0x0000006000017945 */ /* 0x000fe80003800000 */
[----:B------:R0:W-:Y:S01]  /*3010*/  @!P4 STG.E.U8 desc[UR36][R8.64+0x29], R111 ;  /* 0x0000296f0800c986 */ /* 0x0001e2000c101124 */
[----:B------:R-:W-:Y:S05]  /*3020*/  @P3 BRA `(.L_x_79) ;  /* 0x00000000000c3947 */ /* 0x000fea0003800000 */
[----:B--2---:R-:W3:Y:S02]  /*3030*/  LDG.E.U8 R155, desc[UR36][R22.64+0x30] ;  /* 0x00003024169b7981 */ /* 0x004ee4000c1e1100 */
[----:B---3--:R-:W-:-:S05]  /*3040*/  PRMT R89, R155, 0x8880, RZ ;  /* 0x000088809b597816 */ /* 0x008fca00000000ff */
[----:B------:R-:W-:-:S07]  /*3050*/  IMAD R164, R89, R154, RZ ;  /* 0x0000009a59a47224 */ /* 0x000fce00078e02ff */
.L_x_79:
[----:B------:R-:W-:Y:S05]  /*3060*/  BSYNC B1 ;  /* 0x0000000000017941 */ /* 0x000fea0003800000 */
.L_x_78:
[----:B---3--:R-:W-:Y:S01]  /*3070*/  @!P3 IMAD R89, R112, R153, R164 ;  /* 0x000000997059b224 */ /* 0x008fe200078e02a4 */
[----:B------:R-:W-:Y:S04]  /*3080*/  BSSY B1, `(.L_x_80) ;  /* 0x0000006000017945 */ /* 0x000fe80003800000 */
[----:B------:R3:W-:Y:S01]  /*3090*/  @!P3 STG.E.U8 desc[UR36][R158.64+0x30], R89 ;  /* 0x000030599e00b986 */ /* 0x0007e2000c101124 */
[----:B------:R-:W-:Y:S05]  /*30a0*/  @P5 BRA `(.L_x_81) ;  /* 0x00000000000c5947 */ /* 0x000fea0003800000 */
[----:B--2---:R-:W3:Y:S02]  /*30b0*/  LDG.E.U8 R155, desc[UR36][R22.64+0x31] ;  /* 0x00003124169b7981 */ /* 0x004ee4000c1e1100 */
[----:B---3--:R-:W-:-:S05]  /*30c0*/  PRMT R89, R155, 0x8880, RZ ;  /* 0x000088809b597816 */ /* 0x008fca00000000ff */
[----:B------:R-:W-:-:S07]  /*30d0*/  IMAD R164, R89, R154, RZ ;  /* 0x0000009a59a47224 */ /* 0x000fce00078e02ff */
.L_x_81:
[----:B------:R-:W-:Y:S05]  /*30e0*/  BSYNC B1 ;  /* 0x0000000000017941 */ /* 0x000fea0003800000 */
.L_x_80:
[----:B------:R-:W-:Y:S01]  /*30f0*/  @!P5 IMAD R113, R113, R153, R164 ;  /* 0x000000997171d224 */ /* 0x000fe200078e02a4 */
[----:B------:R-:W-:Y:S04]  /*3100*/  BSSY B1, `(.L_x_82) ;  /* 0x0000006000017945 */ /* 0x000fe80003800000 */
[----:B------:R0:W-:Y:S01]  /*3110*/  @!P5 STG.E.U8 desc[UR36][R158.64+0x31], R113 ;  /* 0x000031719e00d986 */ /* 0x0001e2000c101124 */
[----:B------:R-:W-:Y:S05]  /*3120*/  @P2 BRA `(.L_x_83) ;  /* 0x00000000000c2947 */ /* 0x000fea0003800000 */
[----:B--2---:R-:W3:Y:S02]  /*3130*/  LDG.E.U8 R155, desc[UR36][R162.64+0x30] ;  /* 0x00003024a29b7981 */ /* 0x004ee4000c1e1100 */
[----:B---3--:R-:W-:-:S05]  /*3140*/  PRMT R89, R155, 0x8880, RZ ;  /* 0x000088809b597816 */ /* 0x008fca00000000ff */
[----:B------:R-:W-:-:S07]  /*3150*/  IMAD R164, R89, R154, RZ ;  /* 0x0000009a59a47224 */ /* 0x000fce00078e02ff */
.L_x_83:
[----:B------:R-:W-:Y:S05]  /*3160*/  BSYNC B1 ;  /* 0x0000000000017941 */ /* 0x000fea0003800000 */
.L_x_82:
        /* <DEDUP_REMOVED lines=11> */
.L_x_85:
[----:B------:R-:W-:Y:S05]  /*3220*/  BSYNC B1 ;  /* 0x0000000000017941 */ /* 0x000fea0003800000 */
.L_x_84:
[----:B------:R-:W-:Y:S01]  /*3230*/  @!P4 IMAD R115, R115, R153, R164 ;  /* 0x000000997373c224 */ /* 0x000fe200078e02a4 */
[----:B------:R-:W-:Y:S04]  /*3240*/  BSSY B1, `(.L_x_86) ;  /* 0x0000006000017945 */ /* 0x000fe80003800000 */
[----:B------:R0:W-:Y:S01]  /*3250*/  @!P4 STG.E.U8 desc[UR36][R8.64+0x31], R115 ;  /* 0x000031730800c986 */ /* 0x0001e2000c101124 */
[----:B------:R-:W-:Y:S05]  /*3260*/  @P3 BRA `(.L_x_87) ;  /* 0x00000000000c3947 */ /* 0x000fea0003800000 */
[----:B--2---:R-:W3:Y:S02]  /*3270*/  LDG.E.U8 R155, desc[UR36][R22.64+0x38] ;  /* 0x00003824169b7981 */ /* 0x004ee4000c1e1100 */
[----:B---3--:R-:W-:-:S05]  /*3280*/  PRMT R89, R155, 0x8880, RZ ;  /* 0x000088809b597816 */ /* 0x008fca00000000ff */
[----:B------:R-:W-:-:S07]  /*3290*/  IMAD R164, R89, R154, RZ ;  /* 0x0000009a59a47224 */ /* 0x000fce00078e02ff */
.L_x_87:
[----:B------:R-:W-:Y:S05]  /*32a0*/  BSYNC B1 ;  /* 0x0000000000017941 */ /* 0x000fea0003800000 */
.L_x_86:
[----:B---3--:R-:W-:Y:S01]  /*32b0*/  @!P3 IMAD R89, R116, R153, R164 ;  /* 0x000000997459b224 */ /* 0x008fe200078e02a4 */
[----:B------:R-:W-:Y:S04]  /*32c0*/  BSSY B1, `(.L_x_88) ;  /* 0x0000006000017945 */ /* 0x000fe80003800000 */
[----:B------:R3:W-:Y:S01]  /*32d0*/  @!P3 STG.E.U8 desc[UR36][R158.64+0x38], R89 ;  /* 0x000038599e00b986 */ /* 0x0007e2000c101124 */
[----:B------:R-:W-:Y:S05]  /*32e0*/  @P5 BRA `(.L_x_89) ;  /* 0x00000000000c5947 */ /* 0x000fea0003800000 */
[----:B--2---:R-:W3:Y:S02]  /*32f0*/  LDG.E.U8 R155, desc[UR36][R22.64+0x39] ;  /* 0x00003924169b7981 */ /* 0x004ee4000c1e1100 */
[----:B---3--:R-:W-:-:S05]  /*3300*/  PRMT R89, R155, 0x8880, RZ ;  /* 0x000088809b597816 */ /* 0x008fca00000000ff */
[----:B------:R-:W-:-:S07]  /*3310*/  IMAD R164, R89, R154, RZ ;  /* 0x0000009a59a47224 */ /* 0x000fce00078e02ff */
.L_x_89:
[----:B------:R-:W-:Y:S05]  /*3320*/  BSYNC B1 ;  /* 0x0000000000017941 */ /* 0x000fea0003800000 */
.L_x_88:
[----:B------:R-:W-:Y:S01]  /*3330*/  @!P5 IMAD R117, R117, R153, R164 ;  /* 0x000000997575d224 */ /* 0x000fe200078e02a4 */
[----:B------:R-:W-:Y:S04]  /*3340*/  BSSY B1, `(.L_x_90) ;  /* 0x0000006000017945 */ /* 0x000fe80003800000 */
[----:B------:R0:W-:Y:S01]  /*3350*/  @!P5 STG.E.U8 desc[UR36][R158.64+0x39], R117 ;  /* 0x000039759e00d986 */ /* 0x0001e2000c101124 */
[----:B------:R-:W-:Y:S05]  /*3360*/  @P2 BRA `(.L_x_91) ;  /* 0x00000000000c2947 */ /* 0x000fea0003800000 */
[----:B--2---:R-:W3:Y:S02]  /*3370*/  LDG.E.U8 R155, desc[UR36][R162.64+0x38] ;  /* 0x00003824a29b7981 */ /* 0x004ee4000c1e1100 */
[----:B---3--:R-:W-:-:S05]  /*3380*/  PRMT R89, R155, 0x8880, RZ ;  /* 0x000088809b597816 */ /* 0x008fca00000000ff */
[----:B------:R-:W-:-:S07]  /*3390*/  IMAD R164, R89, R154, RZ ;  /* 0x0000009a59a47224 */ /* 0x000fce00078e02ff */
.L_x_91:
[----:B------:R-:W-:Y:S05]  /*33a0*/  BSYNC B1 ;  /* 0x0000000000017941 */ /* 0x000fea0003800000 */
.L_x_90:
        /* <DEDUP_REMOVED lines=11> */
.L_x_93:
[----:B------:R-:W-:Y:S05]  /*3460*/  BSYNC B1 ;  /* 0x0000000000017941 */ /* 0x000fea0003800000 */
.L_x_92:
[----:B------:R-:W-:Y:S01]  /*3470*/  @!P4 IMAD R119, R119, R153, R164 ;  /* 0x000000997777c224 */ /* 0x000fe200078e02a4 */
[----:B------:R-:W-:Y:S04]  /*3480*/  BSSY B1, `(.L_x_94) ;  /* 0x0000006000017945 */ /* 0x000fe80003800000 */
[----:B------:R0:W-:Y:S01]  /*3490*/  @!P4 STG.E.U8 desc[UR36][R8.64+0x39], R119 ;  /* 0x000039770800c986 */ /* 0x0001e2000c101124 */
[----:B------:R-:W-:Y:S05]  /*34a0*/  @P3 BRA `(.L_x_95) ;  /* 0x00000000000c3947 */ /* 0x000fea0003800000 */
[----:B--2---:R-:W3:Y:S02]  /*34b0*/  LDG.E.U8 R155, desc[UR36][R22.64+0x40] ;  /* 0x00004024169b7981 */ /* 0x004ee4000c1e1100 */
[----:B---3--:R-:W-:-:S05]  /*34c0*/  PRMT R89, R155, 0x8880, RZ ;  /* 0x000088809b597816 */ /* 0x008fca00000000ff */
[----:B------:R-:W-:-:S07]  /*34d0*/  IMAD R164, R89, R154, RZ ;  /* 0x0000009a59a47224 */ /* 0x000fce00078e02ff */
.L_x_95:
[----:B------:R-:W-:Y:S05]  /*34e0*/  BSYNC B1 ;  /* 0x0000000000017941 */ /* 0x000fea0003800000 */
.L_x_94:
[----:B---3--:R-:W-:Y:S01]  /*34f0*/  @!P3 IMAD R89, R120, R153, R164 ;  /* 0x000000997859b224 */ /* 0x008fe200078e02a4 */
[----:B------:R-:W-:Y:S04]  /*3500*/  BSSY B1, `(.L_x_96) ;  /* 0x0000006000017945 */ /* 0x000fe80003800000 */
[----:B------:R3:W-:Y:S01]  /*3510*/  @!P3 STG.E.U8 desc[UR36][R158.64+0x40], R89 ;  /* 0x000040599e00b986 */ /* 0x0007e2000c101124 */
[----:B------:R-:W-:Y:S05]  /*3520*/  @P5 BRA `(.L_x_97) ;  /* 0x00000000000c5947 */ /* 0x000fea0003800000 */
[----:B--2---:R-:W3:Y:S02]  /*3530*/  LDG.E.U8 R155, desc[UR36][R22.64+0x41] ;  /* 0x00004124169b7981 */ /* 0x004ee4000c1e1100 */
[----:B---3--:R-:W-:-:S05]  /*3540*/  PRMT R89, R155, 0x8880, RZ ;  /* 0x000088809b597816 */ /* 0x008fca00000000ff */
[----:B------:R-:W-:-:S07]  /*3550*/  IMAD R164, R89, R154, RZ ;  /* 0x0000009a59a47224 */ /* 0x000fce00078e02ff */
.L_x_97:
[----:B------:R-:W-:Y:S05]  /*3560*/  BSYNC B1 ;  /* 0x0000000000017941 */ /* 0x000fea0003800000 */
.L_x_96:
[----:B------:R-:W-:Y:S01]  /*3570*/  @!P5 IMAD R121, R121, R153, R164 ;  /* 0x000000997979d224 */ /* 0x000fe200078e02a4 */
[----:B------:R-:W-:Y:S04]  /*3580*/  BSSY B1, `(.L_x_98) ;  /* 0x0000006000017945 */ /* 0x000fe80003800000 */
[----:B------:R0:W-:Y:S01]  /*3590*/  @!P5 STG.E.U8 desc[UR36][R158.64+0x41], R121 ;  /* 0x000041799e00d986 */ /* 0x0001e2000c101124 */
[----:B------:R-:W-:Y:S05]  /*35a0*/  @P2 BRA `(.L_x_99) ;  /* 0x00000000000c2947 */ /* 0x000fea0003800000 */
[----:B--2---:R-:W3:Y:S02]  /*35b0*/  LDG.E.U8 R155, desc[UR36][R162.64+0x40] ;  /* 0x00004024a29b7981 */ /* 0x004ee4000c1e1100 */
[----:B---3--:R-:W-:-:S05]  /*35c0*/  PRMT R89, R155, 0x8880, RZ ;  /* 0x000088809b597816 */ /* 0x008fca00000000ff */
[----:B------:R-:W-:-:S07]  /*35d0*/  IMAD R164, R89, R154, RZ ;  /* 0x0000009a59a47224 */ /* 0x000fce00078e02ff */
.L_x_99:
[----:B------:R-:W-:Y:S05]  /*35e0*/  BSYNC B1 ;  /* 0x0000000000017941 */ /* 0x000fea0003800000 */
.L_x_98:
        /* <DEDUP_REMOVED lines=11> */
.L_x_101:
[----:B------:R-:W-:Y:S05]  /*36a0*/  BSYNC B1 ;  /* 0x0000000000017941 */ /* 0x000fea0003800000 */
.L_x_100:
[----:B------:R-:W-:Y:S01]  /*36b0*/  @!P4 IMAD R123, R123, R153, R164 ;  /* 0x000000997b7bc224 */ /* 0x000fe200078e02a4 */
[----:B------:R-:W-:Y:S04]  /*36c0*/  BSSY B1, `(.L_x_102) ;  /* 0x0000006000017945 */ /* 0x000fe80003800000 */
[----:B------:R0:W-:Y:S01]  /*36d0*/  @!P4 STG.E.U8 desc[UR36][R8.64+0x41], R123 ;  /* 0x0000417b0800c986 */ /* 0x0001e2000c101124 */
[----:B------:R-:W-:Y:S05]  /*36e0*/  @P3 BRA `(.L_x_103) ;  /* 0x00000000000c3947 */ /* 0x000fea0003800000 */
[----:B--2---:R-:W3:Y:S02]  /*36f0*/  LDG.E.U8 R155, desc[UR36][R22.64+0x48] ;  /* 0x00004824169b7981 */ /* 0x004ee4000c1e1100 */
[----:B---3--:R-:W-:-:S05]  /*3700*/  PRMT R89, R155, 0x8880, RZ ;  /* 0x000088809b597816 */ /* 0x008fca00000000ff */
[----:B------:R-:W-:-:S07]  /*3710*/  IMAD R164, R89, R154, RZ ;  /* 0x0000009a59a47224 */ /* 0x000fce00078e02ff */
.L_x_103:
[----:B------:R-:W-:Y:S05]  /*3720*/  BSYNC B1 ;  /* 0x0000000000017941 */ /* 0x000fea0003800000 */
.L_x_102:
[----:B---3--:R-:W-:Y:S01]  /*3730*/  @!P3 IMAD R89, R124, R153, R164 ;  /* 0x000000997c59b224 */ /* 0x008fe200078e02a4 */
[----:B------:R-:W-:Y:S04]  /*3740*/  BSSY B1, `(.L_x_104) ;  /* 0x0000006000017945 */ /* 0x000fe80003800000 */
[----:B------:R3:W-:Y:S01]  /*3750*/  @!P3 STG.E.U8 desc[UR36][R158.64+0x48], R89 ;  /* 0x000048599e00b986 */ /* 0x0007e2000c101124 */
[----:B------:R-:W-:Y:S05]  /*3760*/  @P5 BRA `(.L_x_105) ;  /* 0x00000000000c5947 */ /* 0x000fea0003800000 */
[----:B--2---:R-:W3:Y:S02]  /*3770*/  LDG.E.U8 R155, desc[UR36][R22.64+0x49] ;  /* 0x00004924169b7981 */ /* 0x004ee4000c1e1100 */
[----:B---3--:R-:W-:-:S05]  /*3780*/  PRMT R89, R155, 0x8880, RZ ;  /* 0x000088809b597816 */ /* 0x008fca00000000ff */
[----:B------:R-:W-:-:S07]  /*3790*/  IMAD R164, R89, R154, RZ ;  /* 0x0000009a59a47224 */ /* 0x000fce00078e02ff */
.L_x_105:
[----:B------:R-:W-:Y:S05]  /*37a0*/  BSYNC B1 ;  /* 0x0000000000017941 */ /* 0x000fea0003800000 */
.L_x_104:
[----:B------:R-:W-:Y:S01]  /*37b0*/  @!P5 IMAD R125, R125, R153, R164 ;  /* 0x000000997d7dd224 */ /* 0x000fe200078e02a4 */
[----:B------:R-:W-:Y:S04]  /*37c0*/  BSSY B1, `(.L_x_106) ;  /* 0x0000006000017945 */ /* 0x000fe80003800000 */
[----:B------:R0:W-:Y:S01]  /*37d0*/  @!P5 STG.E.U8 desc[UR36][R158.64+0x49], R125 ;  /* 0x0000497d9e00d986 */ /* 0x0001e2000c101124 */
[----:B------:R-:W-:Y:S05]  /*37e0*/  @P2 BRA `(.L_x_107) ;  /* 0x00000000000c2947 */ /* 0x000fea0003800000 */
[----:B--2---:R-:W3:Y:S02]  /*37f0*/  LDG.E.U8 R155, desc[UR36][R162.64+0x48] ;  /* 0x00004824a29b7981 */ /* 0x004ee4000c1e1100 */
[----:B---3--:R-:W-:-:S05]  /*3800*/  PRMT R89, R155, 0x8880, RZ ;  /* 0x000088809b597816 */ /* 0x008fca00000000ff */
[----:B------:R-:W-:-:S07]  /*3810*/  IMAD R164, R89, R154, RZ ;  /* 0x0000009a59a47224 */ /* 0x000fce00078e02ff */
.L_x_107:
[----:B------:R-:W-:Y:S05]  /*3820*/  BSYNC B1 ;  /* 0x0000000000017941 */ /* 0x000fea0003800000 */
.L_x_106:
        /* <DEDUP_REMOVED lines=11> */
.L_x_109:
[----:B------:R-:W-:Y:S05]  /*38e0*/  BSYNC B1 ;  /* 0x0000000000017941 */ /* 0x000fea0003800000 */
.L_x_108:
[----:B------:R-:W-:Y:S01]  /*38f0*/  @!P4 IMAD R127, R127, R153, R164 ;  /* 0x000000997f7fc224 */ /* 0x000fe200078e02a4 */
[----:B------:R-:W-:Y:S04]  /*3900*/  BSSY B1, `(.L_x_110) ;  /* 0x0000006000017945 */ /* 0x000fe80003800000 */
[----:B------:R0:W-:Y:S01]  /*3910*/  @!P4 STG.E.U8 desc[UR36][R8.64+0x49], R127 ;  /* 0x0000497f0800c986 */ /* 0x0001e2000c101124 */
[----:B------:R-:W-:Y:S05]  /*3920*/  @P3 BRA `(.L_x_111) ;  /* 0x00000000000c3947 */ /* 0x000fea0003800000 */
[----:B--2---:R-:W3:Y:S02]  /*3930*/  LDG.E.U8 R155, desc[UR36][R22.64+0x50] ;  /* 0x00005024169b7981 */ /* 0x004ee4000c1e1100 */
[----:B---3--:R-:W-:-:S05]  /*3940*/  PRMT R89, R155, 0x8880, RZ ;  /* 0x000088809b597816 */ /* 0x008fca00000000ff */
[----:B------:R-:W-:-:S07]  /*3950*/  IMAD R164, R89, R154, RZ ;  /* 0x0000009a59a47224 */ /* 0x000fce00078e02ff */
.L_x_111:
[----:B------:R-:W-:Y:S05]  /*3960*/  BSYNC B1 ;  /* 0x0000000000017941 */ /* 0x000fea0003800000 */
.L_x_110:
[----:B---3--:R-:W-:Y:S01]  /*3970*/  @!P3 IMAD R89, R128, R153, R164 ;  /* 0x000000998059b224 */ /* 0x008fe200078e02a4 */
[----:B------:R-:W-:Y:S04]  /*3980*/  BSSY B1, `(.L_x_112) ;  /* 0x0000006000017945 */ /* 0x000fe80003800000 */
[----:B------:R3:W-:Y:S01]  /*3990*/  @!P3 STG.E.U8 desc[UR36][R158.64+0x50], R89 ;  /* 0x000050599e00b986 */ /* 0x0007e2000c101124 */
[----:B------:R-:W-:Y:S05]  /*39a0*/  @P5 BRA `(.L_x_113) ;  /* 0x00000000000c5947 */ /* 0x000fea0003800000 */
[----:B--2---:R-:W3:Y:S02]  /*39b0*/  LDG.E.U8 R155, desc[UR36][R22.64+0x51] ;  /* 0x00005124169b7981 */ /* 0x004ee4000c1e1100 */
[----:B---3--:R-:W-:-:S05]  /*39c0*/  PRMT R89, R155, 0x8880, RZ ;  /* 0x000088809b597816 */ /* 0x008fca00000000ff */
[----:B------:R-:W-:-:S07]  /*39d0*/  IMAD R164, R89, R154, RZ ;  /* 0x0000009a59a47224 */ /* 0x000fce00078e02ff */
.L_x_113:
[----:B------:R-:W-:Y:S05]  /*39e0*/  BSYNC B1 ;  /* 0x0000000000017941 */ /* 0x000fea0003800000 */
.L_x_112:
[----:B------:R-:W-:Y:S01]  /*39f0*/  @!P5 IMAD R129, R129, R153, R164 ;  /* 0x000000998181d224 */ /* 0x000fe200078e02a4 */
[----:B------:R-:W-:Y:S04]  /*3a00*/  BSSY B1, `(.L_x_114) ;  /* 0x0000006000017945 */ /* 0x000fe80003800000 */
[----:B------:R0:W-:Y:S01]  /*3a10*/  @!P5 STG.E.U8 desc[UR36][R158.64+0x51], R129 ;  /* 0x000051819e00d986 */ /* 0x0001e2000c101124 */
[----:B------:R-:W-:Y:S05]  /*3a20*/  @P2 BRA `(.L_x_115) ;  /* 0x00000000000c2947 */ /* 0x000fea0003800000 */
[----:B--2---:R-:W3:Y:S02]  /*3a30*/  LDG.E.U8 R155, desc[UR36][R162.64+0x50] ;  /* 0x00005024a29b7981 */ /* 0x004ee4000c1e1100 */
[----:B---3--:R-:W-:-:S05]  /*3a40*/  PRMT R89, R155, 0x8880, RZ ;  /* 0x000088809b597816 */ /* 0x008fca00000000ff */
[----:B------:R-:W-:-:S07]  /*3a50*/  IMAD R164, R89, R154, RZ ;  /* 0x0000009a59a47224 */ /* 0x000fce00078e02ff */
.L_x_115:
[----:B------:R-:W-:Y:S05]  /*3a60*/  BSYNC B1 ;  /* 0x0000000000017941 */ /* 0x000fea0003800000 */
.L_x_114:
        /* <DEDUP_REMOVED lines=11> */
.L_x_117:
[----:B------:R-:W-:Y:S05]  /*3b20*/  BSYNC B1 ;  /* 0x0000000000017941 */ /* 0x000fea0003800000 */
.L_x_116:
[----:B------:R-:W-:Y:S01]  /*3b30*/  @!P4 IMAD R131, R131, R153, R164 ;  /* 0x000000998383c224 */ /* 0x000fe200078e02a4 */
[----:B------:R-:W-:Y:S04]  /*3b40*/  BSSY B1, `(.L_x_118) ;  /* 0x0000006000017945 */ /* 0x000fe80003800000 */
[----:B------:R0:W-:Y:S01]  /*3b50*/  @!P4 STG.E.U8 desc[UR36][R8.64+0x51], R131 ;  /* 0x000051830800c986 */ /* 0x0001e2000c101124 */
[----:B------:R-:W-:Y:S05]  /*3b60*/  @P3 BRA `(.L_x_119) ;  /* 0x00000000000c3947 */ /* 0x000fea0003800000 */
[----:B--2---:R-:W3:Y:S02]  /*3b70*/  LDG.E.U8 R155, desc[UR36][R22.64+0x58] ;  /* 0x00005824169b7981 */ /* 0x004ee4000c1e1100 */
[----:B---3--:R-:W-:-:S05]  /*3b80*/  PRMT R89, R155, 0x8880, RZ ;  /* 0x000088809b597816 */ /* 0x008fca00000000ff */
[----:B------:R-:W-:-:S07]  /*3b90*/  IMAD R164, R89, R154, RZ ;  /* 0x0000009a59a47224 */ /* 0x000fce00078e02ff */
.L_x_119:
[----:B------:R-:W-:Y:S05]  /*3ba0*/  BSYNC B1 ;  /* 0x0000000000017941 */ /* 0x000fea0003800000 */
.L_x_118:
[----:B---3--:R-:W-:Y:S01]  /*3bb0*/  @!P3 IMAD R89, R132, R153, R164 ;  /* 0x000000998459b224 */ /* 0x008fe200078e02a4 */
[----:B------:R-:W-:Y:S04]  /*3bc0*/  BSSY B1, `(.L_x_120) ;  /* 0x0000006000017945 */ /* 0x000fe80003800000 */
[----:B------:R3:W-:Y:S01]  /*3bd0*/  @!P3 STG.E.U8 desc[UR36][R158.64+0x58], R89 ;  /* 0x000058599e00b986 */ /* 0x0007e2000c101124 */
[----:B------:R-:W-:Y:S05]  /*3be0*/  @P5 BRA `(.L_x_121) ;  /* 0x00000000000c5947 */ /* 0x000fea0003800000 */
[----:B--2---:R-:W3:Y:S02]  /*3bf0*/  LDG.E.U8 R155, desc[UR36][R22.64+0x59] ;  /* 0x00005924169b7981 */ /* 0x004ee4000c1e1100 */
[----:B---3--:R-:W-:-:S05]  /*3c00*/  PRMT R89, R155, 0x8880, RZ ;  /* 0x000088809b597816 */ /* 0x008fca00000000ff */
[----:B------:R-:W-:-:S07]  /*3c10*/  IMAD R164, R89, R154, RZ ;  /* 0x0000009a59a47224 */ /* 0x000fce00078e02ff */
.L_x_121:
[----:B------:R-:W-:Y:S05]  /*3c20*/  BSYNC B1 ;  /* 0x0000000000017941 */ /* 0x000fea0003800000 */
.L_x_120:
[----:B------:R-:W-:Y:S01]  /*3c30*/  @!P5 IMAD R133, R133, R153, R164 ;  /* 0x000000998585d224 */ /* 0x000fe200078e02a4 */
[----:B------:R-:W-:Y:S04]  /*3c40*/  BSSY B1, `(.L_x_122) ;  /* 0x0000006000017945 */ /* 0x000fe80003800000 */
[----:B------:R0:W-:Y:S01]  /*3c50*/  @!P5 STG.E.U8 desc[UR36][R158.64+0x59], R133 ;  /* 0x000059859e00d986 */ /* 0x0001e2000c101124 */
[----:B------:R-:W-:Y:S05]  /*3c60*/  @P2 BRA `(.L_x_123) ;  /* 0x00000000000c2947 */ /* 0x000fea0003800000 */
[----:B--2---:R-:W3:Y:S02]  /*3c70*/  LDG.E.U8 R155, desc[UR36][R162.64+0x58] ;  /* 0x00005824a29b7981 */ /* 0x004ee4000c1e1100 */
[----:B---3--:R-:W-:-:S05]  /*3c80*/  PRMT R89, R155, 0x8880, RZ ;  /* 0x000088809b597816 */ /* 0x008fca00000000ff */
[----:B------:R-:W-:-:S07]  /*3c90*/  IMAD R164, R89, R154, RZ ;  /* 0x0000009a59a47224 */ /* 0x000fce00078e02ff */
.L_x_123:
[----:B------:R-:W-:Y:S05]  /*3ca0*/  BSYNC B1 ;  /* 0x0000000000017941 */ /* 0x000fea0003800000 */
.L_x_122:
        /* <DEDUP_REMOVED lines=11> */
.L_x_125:
[----:B------:R-:W-:Y:S05]  /*3d60*/  BSYNC B1 ;  /* 0x0000000000017941 */ /* 0x000fea0003800000 */
.L_x_124:
[----:B------:R-:W-:Y:S01]  /*3d70*/  @!P4 IMAD R135, R135, R153, R164 ;  /* 0x000000998787c224 */ /* 0x000fe200078e02a4 */
[----:B------:R-:W-:Y:S04]  /*3d80*/  BSSY B1, `(.L_x_126) ;  /* 0x0000006000017945 */ /* 0x000fe80003800000 */
[----:B------:R0:W-:Y:S01]  /*3d90*/  @!P4 STG.E.U8 desc[UR36][R8.64+0x59], R135 ;  /* 0x000059870800c986 */ /* 0x0001e2000c101124 */
[----:B------:R-:W-:Y:S05]  /*3da0*/  @P3 BRA `(.L_x_127) ;  /* 0x00000000000c3947 */ /* 0x000fea0003800000 */
[----:B--2---:R-:W3:Y:S02]  /*3db0*/  LDG.E.U8 R155, desc[UR36][R22.64+0x60] ;  /* 0x00006024169b7981 */ /* 0x004ee4000c1e1100 */
[----:B---3--:R-:W-:-:S05]  /*3dc0*/  PRMT R89, R155, 0x8880, RZ ;  /* 0x000088809b597816 */ /* 0x008fca00000000ff */
[----:B------:R-:W-:-:S07]  /*3dd0*/  IMAD R164, R89, R154, RZ ;  /* 0x0000009a59a47224 */ /* 0x000fce00078e02ff */
.L_x_127:
[----:B------:R-:W-:Y:S05]  /*3de0*/  BSYNC B1 ;  /* 0x0000000000017941 */ /* 0x000fea0003800000 */
.L_x_126:
[----:B---3--:R-:W-:Y:S01]  /*3df0*/  @!P3 IMAD R89, R136, R153, R164 ;  /* 0x000000998859b224 */ /* 0x008fe200078e02a4 */
[----:B------:R-:W-:Y:S04]  /*3e00*/  BSSY B1, `(.L_x_128) ;  /* 0x0000006000017945 */ /* 0x000fe80003800000 */
[----:B------:R3:W-:Y:S01]  /*3e10*/  @!P3 STG.E.U8 desc[UR36][R158.64+0x60], R89 ;  /* 0x000060599e00b986 */ /* 0x0007e2000c101124 */
[----:B------:R-:W-:Y:S05]  /*3e20*/  @P5 BRA `(.L_x_129) ;  /* 0x00000000000c5947 */ /* 0x000fea0003800000 */
[----:B--2---:R-:W3:Y:S02]  /*3e30*/  LDG.E.U8 R155, desc[UR36][R22.64+0x61] ;  /* 0x00006124169b7981 */ /* 0x004ee4000c1e1100 */
[----:B---3--:R-:W-:-:S05]  /*3e40*/  PRMT R89, R155, 0x8880, RZ ;  /* 0x000088809b597816 */ /* 0x008fca00000000ff */
[----:B------:R-:W-:-:S07]  /*3e50*/  IMAD R164, R89, R154, RZ ;  /* 0x0000009a59a47224 */ /* 0x000fce00078e02ff */
.L_x_129:
[----:B------:R-:W-:Y:S05]  /*3e60*/  BSYNC B1 ;  /* 0x0000000000017941 */ /* 0x000fea0003800000 */
.L_x_128:
[----:B------:R-:W-:Y:S01]  /*3e70*/  @!P5 IMAD R137, R137, R153, R164 ;  /* 0x000000998989d224 */ /* 0x000fe200078e02a4 */
[----:B------:R-:W-:Y:S04]  /*3e80*/  BSSY B1, `(.L_x_130) ;  /* 0x0000006000017945 */ /* 0x000fe80003800000 */
[----:B------:R0:W-:Y:S01]  /*3e90*/  @!P5 STG.E.U8 desc[UR36][R158.64+0x61], R137 ;  /* 0x000061899e00d986 */ /* 0x0001e2000c101124 */
[----:B------:R-:W-:Y:S05]  /*3ea0*/  @P2 BRA `(.L_x_131) ;  /* 0x00000000000c2947 */ /* 0x000fea0003800000 */
[----:B--2---:R-:W3:Y:S02]  /*3eb0*/  LDG.E.U8 R155, desc[UR36][R162.64+0x60] ;  /* 0x00006024a29b7981 */ /* 0x004ee4000c1e1100 */
[----:B---3--:R-:W-:-:S05]  /*3ec0*/  PRMT R89, R155, 0x8880, RZ ;  /* 0x000088809b597816 */ /* 0x008fca00000000ff */
[----:B------:R-:W-:-:S07]  /*3ed0*/  IMAD R164, R89, R154, RZ ;  /* 0x0000009a59a47224 */ /* 0x000fce00078e02ff */
.L_x_131:
[----:B------:R-:W-:Y:S05]  /*3ee0*/  BSYNC B1 ;  /* 0x0000000000017941 */ /* 0x000fea0003800000 */
.L_x_130:
        /* <DEDUP_REMOVED lines=11> */
.L_x_133:
[----:B------:R-:W-:Y:S05]  /*3fa0*/  BSYNC B1 ;  /* 0x0000000000017941 */ /* 0x000fea0003800000 */
.L_x_132:
[----:B------:R-:W-:Y:S01]  /*3fb0*/  @!P4 IMAD R139, R139, R153, R164 ;  /* 0x000000998b8bc224 */ /* 0x000fe200078e02a4 */
[----:B------:R-:W-:Y:S04]  /*3fc0*/  BSSY B1, `(.L_x_134) ;  /* 0x0000006000017945 */ /* 0x000fe80003800000 */
[----:B------:R0:W-:Y:S01]  /*3fd0*/  @!P4 STG.E.U8 desc[UR36][R8.64+0x61], R139 ;  /* 0x0000618b0800c986 */ /* 0x0001e2000c101124 */
[----:B------:R-:W-:Y:S05]  /*3fe0*/  @P3 BRA `(.L_x_135) ;  /* 0x00000000000c3947 */ /* 0x000fea0003800000 */
[----:B--2---:R-:W3:Y:S02]  /*3ff0*/  LDG.E.U8 R155, desc[UR36][R22.64+0x68] ;  /* 0x00006824169b7981 */ /* 0x004ee4000c1e1100 */
[----:B---3--:R-:W-:-:S05]  /*4000*/  PRMT R89, R155, 0x8880, RZ ;  /* 0x000088809b597816 */ /* 0x008fca00000000ff */
[----:B------:R-:W-:-:S07]  /*4010*/  IMAD R164, R89, R154, RZ ;  /* 0x0000009a59a47224 */ /* 0x000fce00078e02ff */
.L_x_135:
[----:B------:R-:W-:Y:S05]  /*4020*/  BSYNC B1 ;  /* 0x0000000000017941 */ /* 0x000fea0003800000 */
.L_x_134:
[----:B---3--:R-:W-:Y:S01]  /*4030*/  @!P3 IMAD R89, R140, R153, R164 ;  /* 0x000000998c59b224 */ /* 0x008fe200078e02a4 */
[----:B------:R-:W-:Y:S04]  /*4040*/  BSSY B1, `(.L_x_136) ;  /* 0x0000006000017945 */ /* 0x000fe80003800000 */
[----:B------:R3:W-:Y:S01]  /*4050*/  @!P3 STG.E.U8 desc[UR36][R158.64+0x68], R89 ;  /* 0x000068599e00b986 */ /* 0x0007e2000c101124 */
[----:B------:R-:W-:Y:S05]  /*4060*/  @P5 BRA `(.L_x_137) ;  /* 0x00000000000c5947 */ /* 0x000fea0003800000 */
[----:B--2---:R-:W3:Y:S02]  /*4070*/  LDG.E.U8 R155, desc[UR36][R22.64+0x69] ;  /* 0x00006924169b7981 */ /* 0x004ee4000c1e1100 */
[----:B---3--:R-:W-:-:S05]  /*4080*/  PRMT R89, R155, 0x8880, RZ ;  /* 0x000088809b597816 */ /* 0x008fca00000000ff */
[----:B------:R-:W-:-:S07]  /*4090*/  IMAD R164, R89, R154, RZ ;  /* 0x0000009a59a47224 */ /* 0x000fce00078e02ff */
.L_x_137:
[----:B------:R-:W-:Y:S05]  /*40a0*/  BSYNC B1 ;  /* 0x0000000000017941 */ /* 0x000fea0003800000 */
.L_x_136:
[----:B------:R-:W-:Y:S01]  /*40b0*/  @!P5 IMAD R141, R141, R153, R164 ;  /* 0x000000998d8dd224 */ /* 0x000fe200078e02a4 */
[----:B------:R-:W-:Y:S04]  /*40c0*/  BSSY B1, `(.L_x_138) ;  /* 0x0000006000017945 */ /* 0x000fe80003800000 */
[----:B------:R0:W-:Y:S01]  /*40d0*/  @!P5 STG.E.U8 desc[UR36][R158.64+0x69], R141 ;  /* 0x0000698d9e00d986 */ /* 0x0001e2000c101124 */
[----:B------:R-:W-:Y:S05]  /*40e0*/  @P2 BRA `(.L_x_139) ;  /* 0x00000000000c2947 */ /* 0x000fea0003800000 */
[----:B--2---:R-:W3:Y:S02]  /*40f0*/  LDG.E.U8 R155, desc[UR36][R162.64+0x68] ;  /* 0x00006824a29b7981 */ /* 0x004ee4000c1e1100 */
[----:B---3--:R-:W-:-:S05]  /*4100*/  PRMT R89, R155, 0x8880, RZ ;  /* 0x000088809b597816 */ /* 0x008fca00000000ff */
[----:B------:R-:W-:-:S07]  /*4110*/  IMAD R164, R89, R154, RZ ;  /* 0x0000009a59a47224 */ /* 0x000fce00078e02ff */
.L_x_139:
[----:B------:R-:W-:Y:S05]  /*4120*/  BSYNC B1 ;  /* 0x0000000000017941 */ /* 0x000fea0003800000 */
.L_x_138:
        /* <DEDUP_REMOVED lines=11> */
.L_x_141:
[----:B------:R-:W-:Y:S05]  /*41e0*/  BSYNC B1 ;  /* 0x0000000000017941 */ /* 0x000fea0003800000 */
.L_x_140:
[----:B------:R-:W-:Y:S01]  /*41f0*/  @!P4 IMAD R143, R143, R153, R164 ;  /* 0x000000998f8fc224 */ /* 0x000fe200078e02a4 */
[----:B------:R-:W-:Y:S04]  /*4200*/  BSSY B1, `(.L_x_142) ;  /* 0x0000006000017945 */ /* 0x000fe80003800000 */
[----:B------:R0:W-:Y:S01]  /*4210*/  @!P4 STG.E.U8 desc[UR36][R8.64+0x69], R143 ;  /* 0x0000698f0800c986 */ /* 0x0001e2000c101124 */
[----:B------:R-:W-:Y:S05]  /*4220*/  @P3 BRA `(.L_x_143) ;  /* 0x00000000000c3947 */ /* 0x000fea0003800000 */
[----:B--2---:R-:W3:Y:S02]  /*4230*/  LDG.E.U8 R155, desc[UR36][R22.64+0x70] ;  /* 0x00007024169b7981 */ /* 0x004ee4000c1e1100 */
[----:B---3--:R-:W-:-:S05]  /*4240*/  PRMT R89, R155, 0x8880, RZ ;  /* 0x000088809b597816 */ /* 0x008fca00000000ff */
[----:B------:R-:W-:-:S07]  /*4250*/  IMAD R164, R89, R154, RZ ;  /* 0x0000009a59a47224 */ /* 0x000fce00078e02ff */
.L_x_143:
[----:B------:R-:W-:Y:S05]  /*4260*/  BSYNC B1 ;  /* 0x0000000000017941 */ /* 0x000fea0003800000 */
.L_x_142:
[----:B---3--:R-:W-:Y:S01]  /*4270*/  @!P3 IMAD R89, R144, R153, R164 ;  /* 0x000000999059b224 */ /* 0x008fe200078e02a4 */
[----:B------:R-:W-:Y:S04]  /*4280*/  BSSY B1, `(.L_x_144) ;  /* 0x0000006000017945 */ /* 0x000fe80003800000 */
[----:B------:R3:W-:Y:S01]  /*4290*/  @!P3 STG.E.U8 desc[UR36][R158.64+0x70], R89 ;  /* 0x000070599e00b986 */ /* 0x0007e2000c101124 */
[----:B------:R-:W-:Y:S05]  /*42a0*/  @P5 BRA `(.L_x_145) ;  /* 0x00000000000c5947 */ /* 0x000fea0003800000 */
[----:B--2---:R-:W3:Y:S02]  /*42b0*/  LDG.E.U8 R155, desc[UR36][R22.64+0x71] ;  /* 0x00007124169b7981 */ /* 0x004ee4000c1e1100 */
[----:B---3--:R-:W-:-:S05]  /*42c0*/  PRMT R89, R155, 0x8880, RZ ;  /* 0x000088809b597816 */ /* 0x008fca00000000ff */
[----:B------:R-:W-:-:S07]  /*42d0*/  IMAD R164, R89, R154, RZ ;  /* 0x0000009a59a47224 */ /* 0x000fce00078e02ff */
.L_x_145:
[----:B------:R-:W-:Y:S05]  /*42e0*/  BSYNC B1 ;  /* 0x0000000000017941 */ /* 0x000fea0003800000 */
.L_x_144:
[----:B------:R-:W-:Y:S01]  /*42f0*/  @!P5 IMAD R145, R145, R153, R164 ;  /* 0x000000999191d224 */ /* 0x000fe200078e02a4 */
[----:B------:R-:W-:Y:S04]  /*4300*/  BSSY B1, `(.L_x_146) ;  /* 0x0000006000017945 */ /* 0x000fe80003800000 */
[----:B------:R0:W-:Y:S01]  /*4310*/  @!P5 STG.E.U8 desc[UR36][R158.64+0x71], R145 ;  /* 0x000071919e00d986 */ /* 0x0001e2000c101124 */
[----:B------:R-:W-:Y:S05]  /*4320*/  @P2 BRA `(.L_x_147) ;  /* 0x00000000000c2947 */ /* 0x000fea0003800000 */
[----:B--2---:R-:W3:Y:S02]  /*4330*/  LDG.E.U8 R155, desc[UR36][R162.64+0x70] ;  /* 0x00007024a29b7981 */ /* 0x004ee4000c1e1100 */
[----:B---3--:R-:W-:-:S05]  /*4340*/  PRMT R89, R155, 0x8880, RZ ;  /* 0x000088809b597816 */ /* 0x008fca00000000ff */
[----:B------:R-:W-:-:S07]  /*4350*/  IMAD R164, R89, R154, RZ ;  /* 0x0000009a59a47224 */ /* 0x000fce00078e02ff */
.L_x_147:
[----:B------:R-:W-:Y:S05]  /*4360*/  BSYNC B1 ;  /* 0x0000000000017941 */ /* 0x000fea0003800000 */
.L_x_146:
[C---:B------:R-:W-:Y:S01]  /*4370*/  ISETP.LT.OR P4, PT, R3.reuse, 0x72, !P1 ;  /* 0x000000720300780c */ /* 0x040fe20004f81670 */
[----:B---3--:R-:W-:Y:S01]  /*4380*/  @!P2 IMAD R89, R146, R153, R164 ;  /* 0x000000999259a224 */ /* 0x008fe200078e02a4 */
[----:B------:R-:W-:Y:S01]  /*4390*/  BSSY B1, `(.L_x_148) ;  /* 0x000000b000017945 */ /* 0x000fe20003800000 */
[----:B------:R-:W-:Y:S02]  /*43a0*/  ISETP.LT.OR P3, PT, R3, 0x79, !P0 ;  /* 0x000000790300780c */ /* 0x000fe40004761670 */
[----:B------:R-:W-:Y:S01]  /*43b0*/  IADD3 R165, P5, R165, 0x80, RZ ;  /* 0x00000080a5a57810 */ /* 0x000fe20007fbe0ff */
[----:B------:R3:W-:Y:S01]  /*43c0*/  @!P2 STG.E.U8 desc[UR36][R8.64+0x70], R89 ;  /* 0x000070590800a986 */ /* 0x0007e2000c101124 */
[C---:B------:R-:W-:Y:S02]  /*43d0*/  ISETP.LT.OR P2, PT, R3.reuse, 0x79, !P1 ;  /* 0x000000790300780c */ /* 0x040fe40004f41670 */
[C---:B------:R-:W-:Y:S02]  /*43e0*/  ISETP.LT.OR P0, PT, R3.reuse, 0x7a, !P0 ;  /* 0x0000007a0300780c */ /* 0x040fe40004701670 */
[----:B------:R-:W-:-:S02]  /*43f0*/  ISETP.LT.OR P1, PT, R3, 0x7a, !P1 ;  /* 0x0000007a0300780c */ /* 0x000fc40004f21670 */
[----:B------:R-:W-:Y:S11]  /*4400*/  @P4 BRA `(.L_x_149) ;  /* 0x00000000000c4947 */ /* 0x000ff60003800000 */
[----:B--2---:R-:W3:Y:S02]  /*4410*/  LDG.E.U8 R155, desc[UR36][R162.64+0x71] ;  /* 0x00007124a29b7981 */ /* 0x004ee4000c1e1100 */
[----:B---3--:R-:W-:-:S05]  /*4420*/  PRMT R89, R155, 0x8880, RZ ;  /* 0x000088809b597816 */ /* 0x008fca00000000ff */
[----:B------:R-:W-:-:S07]  /*4430*/  IMAD R164, R89, R154, RZ ;  /* 0x0000009a59a47224 */ /* 0x000fce00078e02ff */
.L_x_149:
[----:B------:R-:W-:Y:S05]  /*4440*/  BSYNC B1 ;  /* 0x0000000000017941 */ /* 0x000fea0003800000 */
.L_x_148:
[----:B------:R-:W-:Y:S01]  /*4450*/  @!P4 IMAD R147, R147, R153, R164 ;  /* 0x000000999393c224 */ /* 0x000fe200078e02a4 */
[----:B------:R-:W-:Y:S04]  /*4460*/  BSSY B1, `(.L_x_150) ;  /* 0x0000006000017945 */ /* 0x000fe80003800000 */
[----:B------:R0:W-:Y:S01]  /*4470*/  @!P4 STG.E.U8 desc[UR36][R8.64+0x71], R147 ;  /* 0x000071930800c986 */ /* 0x0001e2000c101124 */
[----:B------:R-:W-:Y:S05]  /*4480*/  @P3 BRA `(.L_x_151) ;  /* 0x00000000000c3947 */ /* 0x000fea0003800000 */
[----:B--2---:R-:W3:Y:S02]  /*4490*/  LDG.E.U8 R155, desc[UR36][R22.64+0x78] ;  /* 0x00007824169b7981 */ /* 0x004ee4000c1e1100 */
[----:B---3--:R-:W-:-:S05]  /*44a0*/  PRMT R89, R155, 0x8880, RZ ;  /* 0x000088809b597816 */ /* 0x008fca00000000ff */
[----:B------:R-:W-:-:S07]  /*44b0*/  IMAD R164, R89, R154, RZ ;  /* 0x0000009a59a47224 */ /* 0x000fce00078e02ff */
.L_x_151:
[----:B------:R-:W-:Y:S05]  /*44c0*/  BSYNC B1 ;  /* 0x0000000000017941 */ /* 0x000fea0003800000 */
.L_x_150:
[----:B---3--:R-:W-:Y:S01]  /*44d0*/  @!P3 IMAD R89, R148, R153, R164 ;  /* 0x000000999459b224 */ /* 0x008fe200078e02a4 */
[----:B------:R-:W-:Y:S01]  /*44e0*/  BSSY B1, `(.L_x_152) ;  /* 0x0000007000017945 */ /* 0x000fe20003800000 */
[----:B----4-:R-:W-:-:S03]  /*44f0*/  IMAD.X R91, RZ, RZ, R5, P5 ;  /* 0x000000ffff5b7224 */ /* 0x010fc600028e0605 */
[----:B------:R3:W-:Y:S01]  /*4500*/  @!P3 STG.E.U8 desc[UR36][R158.64+0x78], R89 ;  /* 0x000078599e00b986 */ /* 0x0007e2000c101124 */
[----:B------:R-:W-:Y:S05]  /*4510*/  @P0 BRA `(.L_x_153) ;  /* 0x00000000000c0947 */ /* 0x000fea0003800000 */
[----:B--2---:R-:W2:Y:S02]  /*4520*/  LDG.E.U8 R155, desc[UR36][R22.64+0x79] ;  /* 0x00007924169b7981 */ /* 0x004ea4000c1e1100 */
[----:B--2---:R-:W-:-:S05]  /*4530*/  PRMT R5, R155, 0x8880, RZ ;  /* 0x000088809b057816 */ /* 0x004fca00000000ff */
[----:B------:R-:W-:-:S07]  /*4540*/  IMAD R164, R5, R154, RZ ;  /* 0x0000009a05a47224 */ /* 0x000fce00078e02ff */
.L_x_153:
[----:B------:R-:W-:Y:S05]  /*4550*/  BSYNC B1 ;  /* 0x0000000000017941 */ /* 0x000fea0003800000 */
.L_x_152:
[----:B------:R-:W-:Y:S01]  /*4560*/  @!P0 IMAD R149, R149, R153, R164 ;  /* 0x0000009995958224 */ /* 0x000fe200078e02a4 */
[----:B------:R-:W-:Y:S01]  /*4570*/  BSSY B1, `(.L_x_154) ;  /* 0x0000007000017945 */ /* 0x000fe20003800000 */
[----:B------:R-:W-:-:S03]  /*4580*/  IMAD R4, R91, R156, RZ ;  /* 0x0000009c5b047224 */ /* 0x000fc600078e02ff */
[----:B------:R4:W-:Y:S01]  /*4590*/  @!P0 STG.E.U8 desc[UR36][R158.64+0x79], R149 ;  /* 0x000079959e008986 */ /* 0x0009e2000c101124 */
[----:B------:R-:W-:Y:S05]  /*45a0*/  @P2 BRA `(.L_x_155) ;  /* 0x00000000000c2947 */ /* 0x000fea0003800000 */
[----:B--2---:R-:W2:Y:S02]  /*45b0*/  LDG.E.U8 R155, desc[UR36][R162.64+0x78] ;  /* 0x00007824a29b7981 */ /* 0x004ea4000c1e1100 */
[----:B--2---:R-:W-:-:S05]  /*45c0*/  PRMT R5, R155, 0x8880, RZ ;  /* 0x000088809b057816 */ /* 0x004fca00000000ff */
[----:B------:R-:W-:-:S07]  /*45d0*/  IMAD R164, R5, R154, RZ ;  /* 0x0000009a05a47224 */ /* 0x000fce00078e02ff */
.L_x_155:
[----:B------:R-:W-:Y:S05]  /*45e0*/  BSYNC B1 ;  /* 0x0000000000017941 */ /* 0x000fea0003800000 */
.L_x_154:
[----:B------:R-:W-:Y:S01]  /*45f0*/  @!P2 IMAD R5, R150, R153, R164 ;  /* 0x000000999605a224 */ /* 0x000fe200078e02a4 */
[----:B------:R-:W-:Y:S01]  /*4600*/  BSSY B1, `(.L_x_156) ;  /* 0x0000009000017945 */ /* 0x000fe20003800000 */
[C---:B0-----:R-:W-:Y:S02]  /*4610*/  IMAD R23, R165.reuse, R157, R4 ;  /* 0x0000009da5177224 */ /* 0x041fe400078e0204 */
[CC--:B------:R-:W-:Y:S01]  /*4620*/  IMAD.WIDE.U32 R160, R165.reuse, R156.reuse, R160 ;  /* 0x0000009ca5a07225 */ /* 0x0c0fe200078e00a0 */
[----:B------:R0:W-:Y:S03]  /*4630*/  @!P2 STG.E.U8 desc[UR36][R8.64+0x78], R5 ;  /* 0x000078050800a986 */ /* 0x0001e6000c101124 */
[----:B------:R-:W-:Y:S01]  /*4640*/  IMAD.WIDE.U32 R156, R165, R156, R20 ;  /* 0x0000009ca59c7225 */ /* 0x000fe200078e0014 */
[----:B------:R-:W-:Y:S06]  /*4650*/  @P1 BRA `(.L_x_157) ;  /* 0x00000000000c1947 */ /* 0x000fec0003800000 */
[----:B--2---:R-:W0:Y:S02]  /*4660*/  LDG.E.U8 R155, desc[UR36][R162.64+0x79] ;  /* 0x00007924a29b7981 */ /* 0x004e24000c1e1100 */
[----:B0-----:R-:W-:-:S05]  /*4670*/  PRMT R5, R155, 0x8880, RZ ;  /* 0x000088809b057816 */ /* 0x001fca00000000ff */
[----:B------:R-:W-:-:S07]  /*4680*/  IMAD R164, R5, R154, RZ ;  /* 0x0000009a05a47224 */ /* 0x000fce00078e02ff */
.L_x_157:
[----:B------:R-:W-:Y:S05]  /*4690*/  BSYNC B1 ;  /* 0x0000000000017941 */ /* 0x000fea0003800000 */
.L_x_156:
[----:B------:R-:W-:Y:S01]  /*46a0*/  @!P1 IMAD R151, R151, R153, R164 ;  /* 0x0000009997979224 */ /* 0x000fe200078e02a4 */
[----:B------:R-:W-:Y:S01]  /*46b0*/  ISETP.GE.AND P2, PT, R0, 0x81, PT ;  /* 0x000000810000780c */ /* 0x000fe20003f46270 */
[----:B------:R-:W-:Y:S01]  /*46c0*/  BSSY B1, `(.L_x_158) ;  /* 0x000000c000017945 */ /* 0x000fe20003800000 */
[----:B------:R-:W-:Y:S02]  /*46d0*/  IADD3 R4, P5, R156, R12, RZ ;  /* 0x0000000c9c047210 */ /* 0x000fe40007fbe0ff */
[----:B------:R1:W-:Y:S01]  /*46e0*/  @!P1 STG.E.U8 desc[UR36][R8.64+0x79], R151 ;  /* 0x0000799708009986 */ /* 0x0003e2000c101124 */
[----:B------:R-:W-:Y:S02]  /*46f0*/  ISETP.LT.OR P1, PT, R3, 0x1, !P2 ;  /* 0x000000010300780c */ /* 0x000fe40005721670 */
[----:B0-----:R-:W-:Y:S02]  /*4700*/  IADD3.X R5, R13, R157, R23, P5, !PT ;  /* 0x0000009d0d057210 */ /* 0x001fe40002ffe417 */
[----:B------:R-:W-:-:S02]  /*4710*/  ISETP.GE.AND P0, PT, R0, 0x89, PT ;  /* 0x000000890000780c */ /* 0x000fc40003f06270 */
[----:B------:R-:W-:Y:S02]  /*4720*/  IADD3 R12, P4, P3, R14, R12, R160 ;  /* 0x0000000c0e0c7210 */ /* 0x000fe40007b9e0a0 */
[----:B------:R-:W-:-:S05]  /*4730*/  ISETP.LT.OR P5, PT, R3, 0x2, !P2 ;  /* 0x000000020300780c */ /* 0x000fca00057a1670 */
[----:B-1----:R-:W-:Y:S08]  /*4740*/  @P1 BRA `(.L_x_159) ;  /* 0x00000000000c1947 */ /* 0x002ff00003800000 */
[----:B--2---:R-:W2:Y:S02]  /*4750*/  LDG.E.U8 R155, desc[UR36][R4.64] ;  /* 0x00000024049b7981 */ /* 0x004ea4000c1e1100 */
[----:B--2---:R-:W-:-:S05]  /*4760*/  PRMT R9, R155, 0x8880, RZ ;  /* 0x000088809b097816 */ /* 0x004fca00000000ff */
[----:B------:R-:W-:-:S07]  /*4770*/  IMAD R164, R9, R154, RZ ;  /* 0x0000009a09a47224 */ /* 0x000fce00078e02ff */
.L_x_159:
[----:B------:R-:W-:Y:S05]  /*4780*/  BSYNC B1 ;  /* 0x0000000000017941 */ /* 0x000fea0003800000 */
.L_x_158:
[----:B------:R-:W-:Y:S01]  /*4790*/  @!P1 IMAD R9, R24, R153, R164 ;  /* 0x0000009918099224 */ /* 0x000fe200078e02a4 */
[----:B------:R-:W-:Y:S01]  /*47a0*/  BSSY B1, `(.L_x_160) ;  /* 0x0000007000017945 */ /* 0x000fe20003800000 */
[----:B------:R-:W-:-:S03]  /*47b0*/  IMAD.IADD R160, R23, 0x1, R161 ;  /* 0x0000000117a07824 */ /* 0x000fc600078e02a1 */
[----:B------:R0:W-:Y:S01]  /*47c0*/  @!P1 STG.E.U8 desc[UR36][R6.64], R9 ;  /* 0x0000000906009986 */ /* 0x0001e2000c101124 */
[----:B------:R-:W-:Y:S05]  /*47d0*/  @P5 BRA `(.L_x_161) ;  /* 0x00000000000c5947 */ /* 0x000fea0003800000 */
[----:B--2---:R-:W0:Y:S02]  /*47e0*/  LDG.E.U8 R155, desc[UR36][R4.64+0x1] ;  /* 0x00000124049b7981 */ /* 0x004e24000c1e1100 */
[----:B0-----:R-:W-:-:S05]  /*47f0*/  PRMT R9, R155, 0x8880, RZ ;  /* 0x000088809b097816 */ /* 0x001fca00000000ff */
[----:B------:R-:W-:-:S07]  /*4800*/  IMAD R164, R9, R154, RZ ;  /* 0x0000009a09a47224 */ /* 0x000fce00078e02ff */
.L_x_161:
[----:B------:R-:W-:Y:S05]  /*4810*/  BSYNC B1 ;  /* 0x0000000000017941 */ /* 0x000fea0003800000 */
.L_x_160:
[----:B------:R-:W-:Y:S01]  /*4820*/  ISETP.LT.OR P1, PT, R3, 0x1, !P0 ;  /* 0x000000010300780c */ /* 0x000fe20004721670 */
[----:B------:R-:W-:Y:S01]  /*4830*/  @!P5 IMAD R25, R25, R153, R164 ;  /* 0x000000991919d224 */ /* 0x000fe200078e02a4 */
[----:B------:R-:W-:Y:S01]  /*4840*/  BSSY B1, `(.L_x_162) ;  /* 0x000000a000017945 */ /* 0x000fe20003800000 */
[----:B------:R-:W-:Y:S02]  /*4850*/  IADD3.X R13, R21, R13, R160, P4, P3 ;  /* 0x0000000d150d7210 */ /* 0x000fe400027e64a0 */
[C---:B------:R-:W-:Y:S01]  /*4860*/  ISETP.LT.OR P4, PT, R3.reuse, 0x2, !P0 ;  /* 0x000000020300780c */ /* 0x040fe20004781670 */
[----:B------:R1:W-:Y:S01]  /*4870*/  @!P5 STG.E.U8 desc[UR36][R6.64+0x1], R25 ;  /* 0x000001190600d986 */ /* 0x0003e2000c101124 */
[C---:B------:R-:W-:Y:S02]  /*4880*/  ISETP.LT.OR P5, PT, R3.reuse, 0x9, !P2 ;  /* 0x000000090300780c */ /* 0x040fe400057a1670 */
[----:B------:R-:W-:-:S04]  /*4890*/  ISETP.LT.OR P3, PT, R3, 0xa, !P2 ;  /* 0x0000000a0300780c */ /* 0x000fc80005761670 */
[----:B------:R-:W-:Y:S09]  /*48a0*/  @P1 BRA `(.L_x_163) ;  /* 0x00000000000c1947 */ /* 0x000ff20003800000 */
[----:B--2---:R-:W0:Y:S02]  /*48b0*/  LDG.E.U8 R155, desc[UR36][R12.64] ;  /* 0x000000240c9b7981 */ /* 0x004e24000c1e1100 */
[----:B0-----:R-:W-:-:S05]  /*48c0*/  PRMT R9, R155, 0x8880, RZ ;  /* 0x000088809b097816 */ /* 0x001fca00000000ff */
[----:B------:R-:W-:-:S07]  /*48d0*/  IMAD R164, R9, R154, RZ ;  /* 0x0000009a09a47224 */ /* 0x000fce00078e02ff */
.L_x_163:
[----:B------:R-:W-:Y:S05]  /*48e0*/  BSYNC B1 ;  /* 0x0000000000017941 */ /* 0x000fea0003800000 */
.L_x_162:
[----:B0-----:R-:W-:Y:S01]  /*48f0*/  @!P1 IMAD R9, R26, R153, R164 ;  /* 0x000000991a099224 */ /* 0x001fe200078e02a4 */
[----:B------:R-:W-:Y:S04]  /*4900*/  BSSY B1, `(.L_x_164) ;  /* 0x0000006000017945 */ /* 0x000fe80003800000 */
[----:B------:R0:W-:Y:S01]  /*4910*/  @!P1 STG.E.U8 desc[UR36][R10.64], R9 ;  /* 0x000000090a009986 */ /* 0x0001e2000c101124 */
[----:B------:R-:W-:Y:S05]  /*4920*/  @P4 BRA `(.L_x_165) ;  /* 0x00000000000c4947 */ /* 0x000fea0003800000 */
[----:B--2---:R-:W0:Y:S02]  /*4930*/  LDG.E.U8 R155, desc[UR36][R12.64+0x1] ;  /* 0x000001240c9b7981 */ /* 0x004e24000c1e1100 */
[----:B0-----:R-:W-:-:S05]  /*4940*/  PRMT R9, R155, 0x8880, RZ ;  /* 0x000088809b097816 */ /* 0x001fca00000000ff */
[----:B------:R-:W-:-:S07]  /*4950*/  IMAD R164, R9, R154, RZ ;  /* 0x0000009a09a47224 */ /* 0x000fce00078e02ff */
.L_x_165:
[----:B------:R-:W-:Y:S05]  /*4960*/  BSYNC B1 ;  /* 0x0000000000017941 */ /* 0x000fea0003800000 */
.L_x_164:
[----:B------:R-:W-:Y:S01]  /*4970*/  @!P4 IMAD R27, R27, R153, R164 ;  /* 0x000000991b1bc224 */ /* 0x000fe200078e02a4 */
[----:B------:R-:W-:Y:S04]  /*4980*/  BSSY B1, `(.L_x_166) ;  /* 0x0000006000017945 */ /* 0x000fe80003800000 */
[----:B------:R0:W-:Y:S01]  /*4990*/  @!P4 STG.E.U8 desc[UR36][R10.64+0x1], R27 ;  /* 0x0000011b0a00c986 */ /* 0x0001e2000c101124 */
[----:B------:R-:W-:Y:S05]  /*49a0*/  @P5 BRA `(.L_x_167) ;  /* 0x00000000000c5947 */ /* 0x000fea0003800000 */
[----:B--2---:R-:W0:Y:S02]  /*49b0*/  LDG.E.U8 R155, desc[UR36][R4.64+0x8] ;  /* 0x00000824049b7981 */ /* 0x004e24000c1e1100 */
[----:B0-----:R-:W-:-:S05]  /*49c0*/  PRMT R9, R155, 0x8880, RZ ;  /* 0x000088809b097816 */ /* 0x001fca00000000ff */
[----:B------:R-:W-:-:S07]  /*49d0*/  IMAD R164, R9, R154, RZ ;  /* 0x0000009a09a47224 */ /* 0x000fce00078e02ff */
.L_x_167:
[----:B------:R-:W-:Y:S05]  /*49e0*/  BSYNC B1 ;  /* 0x0000000000017941 */ /* 0x000fea0003800000 */
.L_x_166:
[----:B0-----:R-:W-:Y:S01]  /*49f0*/  @!P5 IMAD R9, R28, R153, R164 ;  /* 0x000000991c09d224 */ /* 0x001fe200078e02a4 */
[----:B------:R-:W-:Y:S04]  /*4a00*/  BSSY B1, `(.L_x_168) ;  /* 0x0000006000017945 */ /* 0x000fe80003800000 */
[----:B------:R0:W-:Y:S01]  /*4a10*/  @!P5 STG.E.U8 desc[UR36][R6.64+0x8], R9 ;  /* 0x000008090600d986 */ /* 0x0001e2000c101124 */
[----:B------:R-:W-:Y:S05]  /*4a20*/  @P3 BRA `(.L_x_169) ;  /* 0x00000000000c3947 */ /* 0x000fea0003800000 */
[----:B--2---:R-:W0:Y:S02]  /*4a30*/  LDG.E.U8 R155, desc[UR36][R4.64+0x9] ;  /* 0x00000924049b7981 */ /* 0x004e24000c1e1100 */
[----:B0-----:R-:W-:-:S05]  /*4a40*/  PRMT R9, R155, 0x8880, RZ ;  /* 0x000088809b097816 */ /* 0x001fca00000000ff */
[----:B------:R-:W-:-:S07]  /*4a50*/  IMAD R164, R9, R154, RZ ;  /* 0x0000009a09a47224 */ /* 0x000fce00078e02ff */
.L_x_169:
[----:B------:R-:W-:Y:S05]  /*4a60*/  BSYNC B1 ;  /* 0x0000000000017941 */ /* 0x000fea0003800000 */
.L_x_168:
[----:B------:R-:W-:Y:S01]  /*4a70*/  ISETP.LT.OR P5, PT, R3, 0x9, !P0 ;  /* 0x000000090300780c */ /* 0x000fe200047a1670 */
[----:B------:R-:W-:Y:S01]  /*4a80*/  @!P3 IMAD R29, R29, R153, R164 ;  /* 0x000000991d1db224 */ /* 0x000fe200078e02a4 */
[----:B------:R-:W-:Y:S01]  /*4a90*/  BSSY B1, `(.L_x_170) ;  /* 0x0000009000017945 */ /* 0x000fe20003800000 */
[C---:B------:R-:W-:Y:S02]  /*4aa0*/  ISETP.LT.OR P4, PT, R3.reuse, 0xa, !P0 ;  /* 0x0000000a0300780c */ /* 0x040fe40004781670 */
[C---:B------:R-:W-:Y:S01]  /*4ab0*/  ISETP.LT.OR P1, PT, R3.reuse, 0x12, !P2 ;  /* 0x000000120300780c */ /* 0x040fe20005721670 */
[----:B------:R0:W-:Y:S01]  /*4ac0*/  @!P3 STG.E.U8 desc[UR36][R6.64+0x9], R29 ;  /* 0x0000091d0600b986 */ /* 0x0001e2000c101124 */
[----:B------:R-:W-:-:S06]  /*4ad0*/  ISETP.LT.OR P3, PT, R3, 0x11, !P2 ;  /* 0x000000110300780c */ /* 0x000fcc0005761670 */
[----:B------:R-:W-:Y:S07]  /*4ae0*/  @P5 BRA `(.L_x_171) ;  /* 0x00000000000c5947 */ /* 0x000fee0003800000 */
[----:B--2---:R-:W0:Y:S02]  /*4af0*/  LDG.E.U8 R155, desc[UR36][R12.64+0x8] ;  /* 0x000008240c9b7981 */ /* 0x004e24000c1e1100 */
[----:B0-----:R-:W-:-:S05]  /*4b00*/  PRMT R9, R155, 0x8880, RZ ;  /* 0x000088809b097816 */ /* 0x001fca00000000ff */
[----:B------:R-:W-:-:S07]  /*4b10*/  IMAD R164, R9, R154, RZ ;  /* 0x0000009a09a47224 */ /* 0x000fce00078e02ff */
.L_x_171:
[----:B------:R-:W-:Y:S05]  /*4b20*/  BSYNC B1 ;  /* 0x0000000000017941 */ /* 0x000fea0003800000 */
.L_x_170:
[----:B0-----:R-:W-:Y:S01]  /*4b30*/  @!P5 IMAD R9, R30, R153, R164 ;  /* 0x000000991e09d224 */ /* 0x001fe200078e02a4 */
[----:B------:R-:W-:Y:S04]  /*4b40*/  BSSY B1, `(.L_x_172) ;  /* 0x0000006000017945 */ /* 0x000fe80003800000 */
[----:B------:R0:W-:Y:S01]  /*4b50*/  @!P5 STG.E.U8 desc[UR36][R10.64+0x8], R9 ;  /* 0x000008090a00d986 */ /* 0x0001e2000c101124 */
[----:B------:R-:W-:Y:S05]  /*4b60*/  @P4 BRA `(.L_x_173) ;  /* 0x00000000000c4947 */ /* 0x000fea0003800000 */
[----:B--2---:R-:W0:Y:S02]  /*4b70*/  LDG.E.U8 R155, desc[UR36][R12.64+0x9] ;  /* 0x000009240c9b7981 */ /* 0x004e24000c1e1100 */
[----:B0-----:R-:W-:-:S05]  /*4b80*/  PRMT R9, R155, 0x8880, RZ ;  /* 0x000088809b097816 */ /* 0x001fca00000000ff */
[----:B------:R-:W-:-:S07]  /*4b90*/  IMAD R164, R9, R154, RZ ;  /* 0x0000009a09a47224 */ /* 0x000fce00078e02ff */
.L_x_173:
[----:B------:R-:W-:Y:S05]  /*4ba0*/  BSYNC B1 ;  /* 0x0000000000017941 */ /* 0x000fea0003800000 */
.L_x_172:
[----:B------:R-:W-:Y:S01]  /*4bb0*/  @!P4 IMAD R31, R31, R153, R164 ;  /* 0x000000991f1fc224 */ /* 0x000fe200078e02a4 */
[----:B------:R-:W-:Y:S04]  /*4bc0*/  BSSY B1, `(.L_x_174) ;  /* 0x0000006000017945 */ /* 0x000fe80003800000 */
[----:B------:R0:W-:Y:S01]  /*4bd0*/  @!P4 STG.E.U8 desc[UR36][R10.64+0x9], R31 ;  /* 0x0000091f0a00c986 */ /* 0x0001e2000c101124 */
[----:B------:R-:W-:Y:S05]  /*4be0*/  @P3 BRA `(.L_x_175) ;  /* 0x00000000000c3947 */ /* 0x000fea0003800000 */
[----:B--2---:R-:W0:Y:S02]  /*4bf0*/  LDG.E.U8 R155, desc[UR36][R4.64+0x10] ;  /* 0x00001024049b7981 */ /* 0x004e24000c1e1100 */
[----:B0-----:R-:W-:-:S05]  /*4c00*/  PRMT R9, R155, 0x8880, RZ ;  /* 0x000088809b097816 */ /* 0x001fca00000000ff */
[----:B------:R-:W-:-:S07]  /*4c10*/  IMAD R164, R9, R154, RZ ;  /* 0x0000009a09a47224 */ /* 0x000fce00078e02ff */
.L_x_175:
[----:B------:R-:W-:Y:S05]  /*4c20*/  BSYNC B1 ;  /* 0x0000000000017941 */ /* 0x000fea0003800000 */
.L_x_174:
[----:B0-----:R-:W-:Y:S01]  /*4c30*/  @!P3 IMAD R9, R32, R153, R164 ;  /* 0x000000992009b224 */ /* 0x001fe200078e02a4 */
[----:B------:R-:W-:Y:S04]  /*4c40*/  BSSY B1, `(.L_x_176) ;  /* 0x0000006000017945 */ /* 0x000fe80003800000 */
[----:B------:R0:W-:Y:S01]  /*4c50*/  @!P3 STG.E.U8 desc[UR36][R6.64+0x10], R9 ;  /* 0x000010090600b986 */ /* 0x0001e2000c101124 */
[----:B------:R-:W-:Y:S05]  /*4c60*/  @P1 BRA `(.L_x_177) ;  /* 0x00000000000c1947 */ /* 0x000fea0003800000 */
[----:B--2---:R-:W0:Y:S02]  /*4c70*/  LDG.E.U8 R155, desc[UR36][R4.64+0x11] ;  /* 0x00001124049b7981 */ /* 0x004e24000c1e1100 */
[----:B0-----:R-:W-:-:S05]  /*4c80*/  PRMT R9, R155, 0x8880, RZ ;  /* 0x000088809b097816 */ /* 0x001fca00000000ff */
[----:B------:R-:W-:-:S07]  /*4c90*/  IMAD R164, R9, R154, RZ ;  /* 0x0000009a09a47224 */ /* 0x000fce00078e02ff */
.L_x_177:
[----:B------:R-:W-:Y:S05]  /*4ca0*/  BSYNC B1 ;  /* 0x0000000000017941 */ /* 0x000fea0003800000 */
.L_x_176:
        /* <DEDUP_REMOVED lines=11> */
.L_x_179:
[----:B------:R-:W-:Y:S05]  /*4d60*/  BSYNC B1 ;  /* 0x0000000000017941 */ /* 0x000fea0003800000 */
.L_x_178:
[----:B0-----:R-:W-:Y:S01]  /*4d70*/  @!P4 IMAD R9, R34, R153, R164 ;  /* 0x000000992209c224 */ /* 0x001fe200078e02a4 */
[----:B------:R-:W-:Y:S04]  /*4d80*/  BSSY B1, `(.L_x_180) ;  /* 0x0000006000017945 */ /* 0x000fe80003800000 */
[----:B------:R0:W-:Y:S01]  /*4d90*/  @!P4 STG.E.U8 desc[UR36][R10.64+0x10], R9 ;  /* 0x000010090a00c986 */ /* 0x0001e2000c101124 */
[----:B------:R-:W-:Y:S05]  /*4da0*/  @P3 BRA `(.L_x_181) ;  /* 0x00000000000c3947 */ /* 0x000fea0003800000 */
[----:B--2---:R-:W0:Y:S02]  /*4db0*/  LDG.E.U8 R155, desc[UR36][R12.64+0x11] ;  /* 0x000011240c9b7981 */ /* 0x004e24000c1e1100 */
[----:B0-----:R-:W-:-:S05]  /*4dc0*/  PRMT R9, R155, 0x8880, RZ ;  /* 0x000088809b097816 */ /* 0x001fca00000000ff */
[----:B------:R-:W-:-:S07]  /*4dd0*/  IMAD R164, R9, R154, RZ ;  /* 0x0000009a09a47224 */ /* 0x000fce00078e02ff */
.L_x_181:
[----:B------:R-:W-:Y:S05]  /*4de0*/  BSYNC B1 ;  /* 0x0000000000017941 */ /* 0x000fea0003800000 */
.L_x_180:
[----:B------:R-:W-:Y:S01]  /*4df0*/  @!P3 IMAD R35, R35, R153, R164 ;  /* 0x000000992323b224 */ /* 0x000fe200078e02a4 */
[----:B------:R-:W-:Y:S04]  /*4e00*/  BSSY B1, `(.L_x_182) ;  /* 0x0000006000017945 */ /* 0x000fe80003800000 */
[----:B------:R0:W-:Y:S01]  /*4e10*/  @!P3 STG.E.U8 desc[UR36][R10.64+0x11], R35 ;  /* 0x000011230a00b986 */ /* 0x0001e2000c101124 */
[----:B------:R-:W-:Y:S05]  /*4e20*/  @P5 BRA `(.L_x_183) ;  /* 0x00000000000c5947 */ /* 0x000fea0003800000 */
[----:B--2---:R-:W0:Y:S02]  /*4e30*/  LDG.E.U8 R155, desc[UR36][R4.64+0x18] ;  /* 0x00001824049b7981 */ /* 0x004e24000c1e1100 */
[----:B0-----:R-:W-:-:S05]  /*4e40*/  PRMT R9, R155, 0x8880, RZ ;  /* 0x000088809b097816 */ /* 0x001fca00000000ff */
[----:B------:R-:W-:-:S07]  /*4e50*/  IMAD R164, R9, R154, RZ ;  /* 0x0000009a09a47224 */ /* 0x000fce00078e02ff */
.L_x_183:
[----:B------:R-:W-:Y:S05]  /*4e60*/  BSYNC B1 ;  /* 0x0000000000017941 */ /* 0x000fea0003800000 */
.L_x_182:
[----:B0-----:R-:W-:Y:S01]  /*4e70*/  @!P5 IMAD R9, R36, R153, R164 ;  /* 0x000000992409d224 */ /* 0x001fe200078e02a4 */
[----:B------:R-:W-:Y:S04]  /*4e80*/  BSSY B1, `(.L_x_184) ;  /* 0x0000006000017945 */ /* 0x000fe80003800000 */
[----:B------:R0:W-:Y:S01]  /*4e90*/  @!P5 STG.E.U8 desc[UR36][R6.64+0x18], R9 ;  /* 0x000018090600d986 */ /* 0x0001e2000c101124 */
[----:B------:R-:W-:Y:S05]  /*4ea0*/  @P1 BRA `(.L_x_185) ;  /* 0x00000000000c1947 */ /* 0x000fea0003800000 */
[----:B--2---:R-:W0:Y:S02]  /*4eb0*/  LDG.E.U8 R155, desc[UR36][R4.64+0x19] ;  /* 0x00001924049b7981 */ /* 0x004e24000c1e1100 */
[----:B0-----:R-:W-:-:S05]  /*4ec0*/  PRMT R9, R155, 0x8880, RZ ;  /* 0x000088809b097816 */ /* 0x001fca00000000ff */
[----:B------:R-:W-:-:S07]  /*4ed0*/  IMAD R164, R9, R154, RZ ;  /* 0x0000009a09a47224 */ /* 0x000fce00078e02ff */
.L_x_185:
[----:B------:R-:W-:Y:S05]  /*4ee0*/  BSYNC B1 ;  /* 0x0000000000017941 */ /* 0x000fea0003800000 */
.L_x_184:
        /* <DEDUP_REMOVED lines=11> */
.L_x_187:
[----:B------:R-:W-:Y:S05]  /*4fa0*/  BSYNC B1 ;  /* 0x0000000000017941 */ /* 0x000fea0003800000 */
.L_x_186:
[----:B0-----:R-:W-:Y:S01]  /*4fb0*/  @!P4 IMAD R9, R38, R153, R164 ;  /* 0x000000992609c224 */ /* 0x001fe200078e02a4 */
[----:B------:R-:W-:Y:S04]  /*4fc0*/  BSSY B1, `(.L_x_188) ;  /* 0x0000006000017945 */ /* 0x000fe80003800000 */
[----:B------:R0:W-:Y:S01]  /*4fd0*/  @!P4 STG.E.U8 desc[UR36][R10.64+0x18], R9 ;  /* 0x000018090a00c986 */ /* 0x0001e2000c101124 */
[----:B------:R-:W-:Y:S05]  /*4fe0*/  @P3 BRA `(.L_x_189) ;  /* 0x00000000000c3947 */ /* 0x000fea0003800000 */
[----:B--2---:R-:W0:Y:S02]  /*4ff0*/  LDG.E.U8 R155, desc[UR36][R12.64+0x19] ;  /* 0x000019240c9b7981 */ /* 0x004e24000c1e1100 */
[----:B0-----:R-:W-:-:S05]  /*5000*/  PRMT R9, R155, 0x8880, RZ ;  /* 0x000088809b097816 */ /* 0x001fca00000000ff */
[----:B------:R-:W-:-:S07]  /*5010*/  IMAD R164, R9, R154, RZ ;  /* 0x0000009a09a47224 */ /* 0x000fce00078e02ff */
.L_x_189:
[----:B------:R-:W-:Y:S05]  /*5020*/  BSYNC B1 ;  /* 0x0000000000017941 */ /* 0x000fea0003800000 */
.L_x_188:
[----:B------:R-:W-:Y:S01]  /*5030*/  @!P3 IMAD R39, R39, R153, R164 ;  /* 0x000000992727b224 */ /* 0x000fe200078e02a4 */
[----:B------:R-:W-:Y:S04]  /*5040*/  BSSY B1, `(.L_x_190) ;  /* 0x0000006000017945 */ /* 0x000fe80003800000 */
[----:B------:R0:W-:Y:S01]  /*5050*/  @!P3 STG.E.U8 desc[UR36][R10.64+0x19], R39 ;  /* 0x000019270a00b986 */ /* 0x0001e2000c101124 */
[----:B------:R-:W-:Y:S05]  /*5060*/  @P5 BRA `(.L_x_191) ;  /* 0x00000000000c5947 */ /* 0x000fea0003800000 */
[----:B--2---:R-:W0:Y:S02]  /*5070*/  LDG.E.U8 R155, desc[UR36][R4.64+0x20] ;  /* 0x00002024049b7981 */ /* 0x004e24000c1e1100 */
[----:B0-----:R-:W-:-:S05]  /*5080*/  PRMT R9, R155, 0x8880, RZ ;  /* 0x000088809b097816 */ /* 0x001fca00000000ff */
[----:B------:R-:W-:-:S07]  /*5090*/  IMAD R164, R9, R154, RZ ;  /* 0x0000009a09a47224 */ /* 0x000fce00078e02ff */
.L_x_191:
[----:B------:R-:W-:Y:S05]  /*50a0*/  BSYNC B1 ;  /* 0x0000000000017941 */ /* 0x000fea0003800000 */
.L_x_190:
[----:B0-----:R-:W-:Y:S01]  /*50b0*/  @!P5 IMAD R9, R40, R153, R164 ;  /* 0x000000992809d224 */ /* 0x001fe200078e02a4 */
[----:B------:R-:W-:Y:S04]  /*50c0*/  BSSY B1, `(.L_x_192) ;  /* 0x0000006000017945 */ /* 0x000fe80003800000 */
[----:B------:R0:W-:Y:S01]  /*50d0*/  @!P5 STG.E.U8 desc[UR36][R6.64+0x20], R9 ;  /* 0x000020090600d986 */ /* 0x0001e2000c101124 */
[----:B------:R-:W-:Y:S05]  /*50e0*/  @P1 BRA `(.L_x_193) ;  /* 0x00000000000c1947 */ /* 0x000fea0003800000 */
[----:B--2---:R-:W0:Y:S02]  /*50f0*/  LDG.E.U8 R155, desc[UR36][R4.64+0x21] ;  /* 0x00002124049b7981 */ /* 0x004e24000c1e1100 */
[----:B0-----:R-:W-:-:S05]  /*5100*/  PRMT R9, R155, 0x8880, RZ ;  /* 0x000088809b097816 */ /* 0x001fca00000000ff */
[----:B------:R-:W-:-:S07]  /*5110*/  IMAD R164, R9, R154, RZ ;  /* 0x0000009a09a47224 */ /* 0x000fce00078e02ff */
.L_x_193:
[----:B------:R-:W-:Y:S05]  /*5120*/  BSYNC B1 ;  /* 0x0000000000017941 */ /* 0x000fea0003800000 */
.L_x_192:
        /* <DEDUP_REMOVED lines=11> */
.L_x_195:
[----:B------:R-:W-:Y:S05]  /*51e0*/  BSYNC B1 ;  /* 0x0000000000017941 */ /* 0x000fea0003800000 */
.L_x_194:
[----:B0-----:R-:W-:Y:S01]  /*51f0*/  @!P4 IMAD R9, R42, R153, R164 ;  /* 0x000000992a09c224 */ /* 0x001fe200078e02a4 */
[----:B------:R-:W-:Y:S04]  /*5200*/  BSSY B1, `(.L_x_196) ;  /* 0x0000006000017945 */ /* 0x000fe80003800000 */
[----:B------:R0:W-:Y:S01]  /*5210*/  @!P4 STG.E.U8 desc[UR36][R10.64+0x20], R9 ;  /* 0x000020090a00c986 */ /* 0x0001e2000c101124 */
[----:B------:R-:W-:Y:S05]  /*5220*/  @P3 BRA `(.L_x_197) ;  /* 0x00000000000c3947 */ /* 0x000fea0003800000 */
[----:B--2---:R-:W0:Y:S02]  /*5230*/  LDG.E.U8 R155, desc[UR36][R12.64+0x21] ;  /* 0x000021240c9b7981 */ /* 0x004e24000c1e1100 */
[----:B0-----:R-:W-:-:S05]  /*5240*/  PRMT R9, R155, 0x8880, RZ ;  /* 0x000088809b097816 */ /* 0x001fca00000000ff */
[----:B------:R-:W-:-:S07]  /*5250*/  IMAD R164, R9, R154, RZ ;  /* 0x0000009a09a47224 */ /* 0x000fce00078e02ff */
.L_x_197:
[----:B------:R-:W-:Y:S05]  /*5260*/  BSYNC B1 ;  /* 0x0000000000017941 */ /* 0x000fea0003800000 */
.L_x_196:
[----:B------:R-:W-:Y:S01]  /*5270*/  @!P3 IMAD R43, R43, R153, R164 ;  /* 0x000000992b2bb224 */ /* 0x000fe200078e02a4 */
[----:B------:R-:W-:Y:S04]  /*5280*/  BSSY B1, `(.L_x_198) ;  /* 0x0000006000017945 */ /* 0x000fe80003800000 */
[----:B------:R0:W-:Y:S01]  /*5290*/  @!P3 STG.E.U8 desc[UR36][R10.64+0x21], R43 ;  /* 0x0000212b0a00b986 */ /* 0x0001e2000c101124 */
[----:B------:R-:W-:Y:S05]  /*52a0*/  @P5 BRA `(.L_x_199) ;  /* 0x00000000000c5947 */ /* 0x000fea0003800000 */
[----:B--2---:R-:W0:Y:S02]  /*52b0*/  LDG.E.U8 R155, desc[UR36][R4.64+0x28] ;  /* 0x00002824049b7981 */ /* 0x004e24000c1e1100 */
[----:B0-----:R-:W-:-:S05]  /*52c0*/  PRMT R9, R155, 0x8880, RZ ;  /* 0x000088809b097816 */ /* 0x001fca00000000ff */
[----:B------:R-:W-:-:S07]  /*52d0*/  IMAD R164, R9, R154, RZ ;  /* 0x0000009a09a47224 */ /* 0x000fce00078e02ff */
.L_x_199:
[----:B------:R-:W-:Y:S05]  /*52e0*/  BSYNC B1 ;  /* 0x0000000000017941 */ /* 0x000fea0003800000 */
.L_x_198:
[----:B0-----:R-:W-:Y:S01]  /*52f0*/  @!P5 IMAD R9, R44, R153, R164 ;  /* 0x000000992c09d224 */ /* 0x001fe200078e02a4 */
[----:B------:R-:W-:Y:S04]  /*5300*/  BSSY B1, `(.L_x_200) ;  /* 0x0000006000017945 */ /* 0x000fe80003800000 */
[----:B------:R0:W-:Y:S01]  /*5310*/  @!P5 STG.E.U8 desc[UR36][R6.64+0x28], R9 ;  /* 0x000028090600d986 */ /* 0x0001e2000c101124 */
[----:B------:R-:W-:Y:S05]  /*5320*/  @P1 BRA `(.L_x_201) ;  /* 0x00000000000c1947 */ /* 0x000fea0003800000 */
[----:B--2---:R-:W0:Y:S02]  /*5330*/  LDG.E.U8 R155, desc[UR36][R4.64+0x29] ;  /* 0x00002924049b7981 */ /* 0x004e24000c1e1100 */
[----:B0-----:R-:W-:-:S05]  /*5340*/  PRMT R9, R155, 0x8880, RZ ;  /* 0x000088809b097816 */ /* 0x001fca00000000ff */
[----:B------:R-:W-:-:S07]  /*5350*/  IMAD R164, R9, R154, RZ ;  /* 0x0000009a09a47224 */ /* 0x000fce00078e02ff */
.L_x_201:
[----:B------:R-:W-:Y:S05]  /*5360*/  BSYNC B1 ;  /* 0x0000000000017941 */ /* 0x000fea0003800000 */
.L_x_200:
        /* <DEDUP_REMOVED lines=11> */
.L_x_203:
[----:B------:R-:W-:Y:S05]  /*5420*/  BSYNC B1 ;  /* 0x0000000000017941 */ /* 0x000fea0003800000 */
.L_x_202:
[----:B0-----:R-:W-:Y:S01]  /*5430*/  @!P4 IMAD R9, R46, R153, R164 ;  /* 0x000000992e09c224 */ /* 0x001fe200078e02a4 */
[----:B------:R-:W-:Y:S04]  /*5440*/  BSSY B1, `(.L_x_204) ;  /* 0x0000006000017945 */ /* 0x000fe80003800000 */
[----:B------:R0:W-:Y:S01]  /*5450*/  @!P4 STG.E.U8 desc[UR36][R10.64+0x28], R9 ;  /* 0x000028090a00c986 */ /* 0x0001e2000c101124 */
[----:B------:R-:W-:Y:S05]  /*5460*/  @P3 BRA `(.L_x_205) ;  /* 0x00000000000c3947 */ /* 0x000fea0003800000 */
[----:B--2---:R-:W0:Y:S02]  /*5470*/  LDG.E.U8 R155, desc[UR36][R12.64+0x29] ;  /* 0x000029240c9b7981 */ /* 0x004e24000c1e1100 */
[----:B0-----:R-:W-:-:S05]  /*5480*/  PRMT R9, R155, 0x8880, RZ ;  /* 0x000088809b097816 */ /* 0x001fca00000000ff */
[----:B------:R-:W-:-:S07]  /*5490*/  IMAD R164, R9, R154, RZ ;  /* 0x0000009a09a47224 */ /* 0x000fce00078e02ff */
.L_x_205:
[----:B------:R-:W-:Y:S05]  /*54a0*/  BSYNC B1 ;  /* 0x0000000000017941 */ /* 0x000fea0003800000 */
.L_x_204:
[----:B------:R-:W-:Y:S01]  /*54b0*/  @!P3 IMAD R47, R47, R153, R164 ;  /* 0x000000992f2fb224 */ /* 0x000fe200078e02a4 */
[----:B------:R-:W-:Y:S04]  /*54c0*/  BSSY B1, `(.L_x_206) ;  /* 0x0000006000017945 */ /* 0x000fe80003800000 */
[----:B------:R0:W-:Y:S01]  /*54d0*/  @!P3 STG.E.U8 desc[UR36][R10.64+0x29], R47 ;  /* 0x0000292f0a00b986 */ /* 0x0001e2000c101124 */
[----:B------:R-:W-:Y:S05]  /*54e0*/  @P5 BRA `(.L_x_207) ;  /* 0x00000000000c5947 */ /* 0x000fea0003800000 */
[----:B--2---:R-:W0:Y:S02]  /*54f0*/  LDG.E.U8 R155, desc[UR36][R4.64+0x30] ;  /* 0x00003024049b7981 */ /* 0x004e24000c1e1100 */
[----:B0-----:R-:W-:-:S05]  /*5500*/  PRMT R9, R155, 0x8880, RZ ;  /* 0x000088809b097816 */ /* 0x001fca00000000ff */
[----:B------:R-:W-:-:S07]  /*5510*/  IMAD R164, R9, R154, RZ ;  /* 0x0000009a09a47224 */ /* 0x000fce00078e02ff */
.L_x_207:
[----:B------:R-:W-:Y:S05]  /*5520*/  BSYNC B1 ;  /* 0x0000000000017941 */ /* 0x000fea0003800000 */
.L_x_206:
[----:B0-----:R-:W-:Y:S01]  /*5530*/  @!P5 IMAD R9, R48, R153, R164 ;  /* 0x000000993009d224 */ /* 0x001fe200078e02a4 */
[----:B------:R-:W-:Y:S04]  /*5540*/  BSSY B1, `(.L_x_208) ;  /* 0x0000006000017945 */ /* 0x000fe80003800000 */
[----:B------:R0:W-:Y:S01]  /*5550*/  @!P5 STG.E.U8 desc[UR36][R6.64+0x30], R9 ;  /* 0x000030090600d986 */ /* 0x0001e2000c101124 */
[----:B------:R-:W-:Y:S05]  /*5560*/  @P1 BRA `(.L_x_209) ;  /* 0x00000000000c1947 */ /* 0x000fea0003800000 */
[----:B--2---:R-:W0:Y:S02]  /*5570*/  LDG.E.U8 R155, desc[UR36][R4.64+0x31] ;  /* 0x00003124049b7981 */ /* 0x004e24000c1e1100 */
[----:B0-----:R-:W-:-:S05]  /*5580*/  PRMT R9, R155, 0x8880, RZ ;  /* 0x000088809b097816 */ /* 0x001fca00000000ff */
[----:B------:R-:W-:-:S07]  /*5590*/  IMAD R164, R9, R154, RZ ;  /* 0x0000009a09a47224 */ /* 0x000fce00078e02ff */
.L_x_209:
[----:B------:R-:W-:Y:S05]  /*55a0*/  BSYNC B1 ;  /* 0x0000000000017941 */ /* 0x000fea0003800000 */
.L_x_208:
        /* <DEDUP_REMOVED lines=11> */
.L_x_211:
[----:B------:R-:W-:Y:S05]  /*5660*/  BSYNC B1 ;  /* 0x0000000000017941 */ /* 0x000fea0003800000 */
.L_x_210:
[----:B0-----:R-:W-:Y:S01]  /*5670*/  @!P4 IMAD R9, R50, R153, R164 ;  /* 0x000000993209c224 */ /* 0x001fe200078e02a4 */
[----:B------:R-:W-:Y:S04]  /*5680*/  BSSY B1, `(.L_x_212) ;  /* 0x0000006000017945 */ /* 0x000fe80003800000 */
[----:B------:R0:W-:Y:S01]  /*5690*/  @!P4 STG.E.U8 desc[UR36][R10.64+0x30], R9 ;  /* 0x000030090a00c986 */ /* 0x0001e2000c101124 */
[----:B------:R-:W-:Y:S05]  /*56a0*/  @P3 BRA `(.L_x_213) ;  /* 0x00000000000c3947 */ /* 0x000fea0003800000 */
[----:B--2---:R-:W0:Y:S02]  /*56b0*/  LDG.E.U8 R155, desc[UR36][R12.64+0x31] ;  /* 0x000031240c9b7981 */ /* 0x004e24000c1e1100 */
[----:B0-----:R-:W-:-:S05]  /*56c0*/  PRMT R9, R155, 0x8880, RZ ;  /* 0x000088809b097816 */ /* 0x001fca00000000ff */
[----:B------:R-:W-:-:S07]  /*56d0*/  IMAD R164, R9, R154, RZ ;  /* 0x0000009a09a47224 */ /* 0x000fce00078e02ff */
.L_x_213:
[----:B------:R-:W-:Y:S05]  /*56e0*/  BSYNC B1 ;  /* 0x0000000000017941 */ /* 0x000fea0003800000 */
.L_x_212:
[----:B------:R-:W-:Y:S01]  /*56f0*/  @!P3 IMAD R51, R51, R153, R164 ;  /* 0x000000993333b224 */ /* 0x000fe200078e02a4 */
[----:B------:R-:W-:Y:S04]  /*5700*/  BSSY B1, `(.L_x_214) ;  /* 0x0000006000017945 */ /* 0x000fe80003800000 */
[----:B------:R0:W-:Y:S01]  /*5710*/  @!P3 STG.E.U8 desc[UR36][R10.64+0x31], R51 ;  /* 0x000031330a00b986 */ /* 0x0001e2000c101124 */
[----:B------:R-:W-:Y:S05]  /*5720*/  @P5 BRA `(.L_x_215) ;  /* 0x00000000000c5947 */ /* 0x000fea0003800000 */
[----:B--2---:R-:W0:Y:S02]  /*5730*/  LDG.E.U8 R155, desc[UR36][R4.64+0x38] ;  /* 0x00003824049b7981 */ /* 0x004e24000c1e1100 */
[----:B0-----:R-:W-:-:S05]  /*5740*/  PRMT R9, R155, 0x8880, RZ ;  /* 0x000088809b097816 */ /* 0x001fca00000000ff */
[----:B------:R-:W-:-:S07]  /*5750*/  IMAD R164, R9, R154, RZ ;  /* 0x0000009a09a47224 */ /* 0x000fce00078e02ff */
.L_x_215:
[----:B------:R-:W-:Y:S05]  /*5760*/  BSYNC B1 ;  /* 0x0000000000017941 */ /* 0x000fea0003800000 */
.L_x_214:
[----:B0-----:R-:W-:Y:S01]  /*5770*/  @!P5 IMAD R9, R52, R153, R164 ;  /* 0x000000993409d224 */ /* 0x001fe200078e02a4 */
[----:B------:R-:W-:Y:S04]  /*5780*/  BSSY B1, `(.L_x_216) ;  /* 0x0000006000017945 */ /* 0x000fe80003800000 */
[----:B------:R0:W-:Y:S01]  /*5790*/  @!P5 STG.E.U8 desc[UR36][R6.64+0x38], R9 ;  /* 0x000038090600d986 */ /* 0x0001e2000c101124 */
[----:B------:R-:W-:Y:S05]  /*57a0*/  @P1 BRA `(.L_x_217) ;  /* 0x00000000000c1947 */ /* 0x000fea0003800000 */
[----:B--2---:R-:W0:Y:S02]  /*57b0*/  LDG.E.U8 R155, desc[UR36][R4.64+0x39] ;  /* 0x00003924049b7981 */ /* 0x004e24000c1e1100 */
[----:B0-----:R-:W-:-:S05]  /*57c0*/  PRMT R9, R155, 0x8880, RZ ;  /* 0x000088809b097816 */ /* 0x001fca00000000ff */
[----:B------:R-:W-:-:S07]  /*57d0*/  IMAD R164, R9, R154, RZ ;  /* 0x0000009a09a47224 */ /* 0x000fce00078e02ff */
.L_x_217:
[----:B------:R-:W-:Y:S05]  /*57e0*/  BSYNC B1 ;  /* 0x0000000000017941 */ /* 0x000fea0003800000 */
.L_x_216:
        /* <DEDUP_REMOVED lines=11> */
.L_x_219:
[----:B------:R-:W-:Y:S05]  /*58a0*/  BSYNC B1 ;  /* 0x0000000000017941 */ /* 0x000fea0003800000 */
.L_x_218:
[----:B0-----:R-:W-:Y:S01]  /*58b0*/  @!P4 IMAD R9, R54, R153, R164 ;  /* 0x000000993609c224 */ /* 0x001fe200078e02a4 */
[----:B------:R-:W-:Y:S04]  /*58c0*/  BSSY B1, `(.L_x_220) ;  /* 0x0000006000017945 */ /* 0x000fe80003800000 */
[----:B------:R0:W-:Y:S01]  /*58d0*/  @!P4 STG.E.U8 desc[UR36][R10.64+0x38], R9 ;  /* 0x000038090a00c986 */ /* 0x0001e2000c101124 */
[----:B------:R-:W-:Y:S05]  /*58e0*/  @P3 BRA `(.L_x_221) ;  /* 0x00000000000c3947 */ /* 0x000fea0003800000 */
[----:B--2---:R-:W0:Y:S02]  /*58f0*/  LDG.E.U8 R155, desc[UR36][R12.64+0x39] ;  /* 0x000039240c9b7981 */ /* 0x004e24000c1e1100 */
[----:B0-----:R-:W-:-:S05]  /*5900*/  PRMT R9, R155, 0x8880, RZ ;  /* 0x000088809b097816 */ /* 0x001fca00000000ff */
[----:B------:R-:W-:-:S07]  /*5910*/  IMAD R164, R9, R154, RZ ;  /* 0x0000009a09a47224 */ /* 0x000fce00078e02ff */
.L_x_221:
[----:B------:R-:W-:Y:S05]  /*5920*/  BSYNC B1 ;  /* 0x0000000000017941 */ /* 0x000fea0003800000 */
.L_x_220:
[----:B------:R-:W-:Y:S01]  /*5930*/  @!P3 IMAD R55, R55, R153, R164 ;  /* 0x000000993737b224 */ /* 0x000fe200078e02a4 */
[----:B------:R-:W-:Y:S04]  /*5940*/  BSSY B1, `(.L_x_222) ;  /* 0x0000006000017945 */ /* 0x000fe80003800000 */
[----:B------:R0:W-:Y:S01]  /*5950*/  @!P3 STG.E.U8 desc[UR36][R10.64+0x39], R55 ;  /* 0x000039370a00b986 */ /* 0x0001e2000c101124 */
[----:B------:R-:W-:Y:S05]  /*5960*/  @P5 BRA `(.L_x_223) ;  /* 0x00000000000c5947 */ /* 0x000fea0003800000 */
[----:B--2---:R-:W0:Y:S02]  /*5970*/  LDG.E.U8 R155, desc[UR36][R4.64+0x40] ;  /* 0x00004024049b7981 */ /* 0x004e24000c1e1100 */
[----:B0-----:R-:W-:-:S05]  /*5980*/  PRMT R9, R155, 0x8880, RZ ;  /* 0x000088809b097816 */ /* 0x001fca00000000ff */
[----:B------:R-:W-:-:S07]  /*5990*/  IMAD R164, R9, R154, RZ ;  /* 0x0000009a09a47224 */ /* 0x000fce00078e02ff */
.L_x_223:
[----:B------:R-:W-:Y:S05]  /*59a0*/  BSYNC B1 ;  /* 0x0000000000017941 */ /* 0x000fea0003800000 */
.L_x_222:
[----:B0-----:R-:W-:Y:S01]  /*59b0*/  @!P5 IMAD R9, R56, R153, R164 ;  /* 0x000000993809d224 */ /* 0x001fe200078e02a4 */
[----:B------:R-:W-:Y:S04]  /*59c0*/  BSSY B1, `(.L_x_224) ;  /* 0x0000006000017945 */ /* 0x000fe80003800000 */
[----:B------:R0:W-:Y:S01]  /*59d0*/  @!P5 STG.E.U8 desc[UR36][R6.64+0x40], R9 ;  /* 0x000040090600d986 */ /* 0x0001e2000c101124 */
[----:B------:R-:W-:Y:S05]  /*59e0*/  @P1 BRA `(.L_x_225) ;  /* 0x00000000000c1947 */ /* 0x000fea0003800000 */
[----:B--2---:R-:W0:Y:S02]  /*59f0*/  LDG.E.U8 R155, desc[UR36][R4.64+0x41] ;  /* 0x00004124049b7981 */ /* 0x004e24000c1e1100 */
[----:B0-----:R-:W-:-:S05]  /*5a00*/  PRMT R9, R155, 0x8880, RZ ;  /* 0x000088809b097816 */ /* 0x001fca00000000ff */
[----:B------:R-:W-:-:S07]  /*5a10*/  IMAD R164, R9, R154, RZ ;  /* 0x0000009a09a47224 */ /* 0x000fce00078e02ff */
.L_x_225:
[----:B------:R-:W-:Y:S05]  /*5a20*/  BSYNC B1 ;  /* 0x0000000000017941 */ /* 0x000fea0003800000 */
.L_x_224:
        /* <DEDUP_REMOVED lines=11> */
.L_x_227:
[----:B------:R-:W-:Y:S05]  /*5ae0*/  BSYNC B1 ;  /* 0x0000000000017941 */ /* 0x000fea0003800000 */
.L_x_226:
[----:B0-----:R-:W-:Y:S01]  /*5af0*/  @!P4 IMAD R9, R58, R153, R164 ;  /* 0x000000993a09c224 */ /* 0x001fe200078e02a4 */
[----:B------:R-:W-:Y:S04]  /*5b00*/  BSSY B1, `(.L_x_228) ;  /* 0x0000006000017945 */ /* 0x000fe80003800000 */
[----:B------:R0:W-:Y:S01]  /*5b10*/  @!P4 STG.E.U8 desc[UR36][R10.64+0x40], R9 ;  /* 0x000040090a00c986 */ /* 0x0001e2000c101124 */
[----:B------:R-:W-:Y:S05]  /*5b20*/  @P3 BRA `(.L_x_229) ;  /* 0x00000000000c3947 */ /* 0x000fea0003800000 */
[----:B--2---:R-:W0:Y:S02]  /*5b30*/  LDG.E.U8 R155, desc[UR36][R12.64+0x41] ;  /* 0x000041240c9b7981 */ /* 0x004e24000c1e1100 */
[----:B0-----:R-:W-:-:S05]  /*5b40*/  PRMT R9, R155, 0x8880, RZ ;  /* 0x000088809b097816 */ /* 0x001fca00000000ff */
[----:B------:R-:W-:-:S07]  /*5b50*/  IMAD R164, R9, R154, RZ ;  /* 0x0000009a09a47224 */ /* 0x000fce00078e02ff */
.L_x_229:
[----:B------:R-:W-:Y:S05]  /*5b60*/  BSYNC B1 ;  /* 0x0000000000017941 */ /* 0x000fea0003800000 */
.L_x_228:
[----:B------:R-:W-:Y:S01]  /*5b70*/  @!P3 IMAD R59, R59, R153, R164 ;  /* 0x000000993b3bb224 */ /* 0x000fe200078e02a4 */
[----:B------:R-:W-:Y:S04]  /*5b80*/  BSSY B1, `(.L_x_230) ;  /* 0x0000006000017945 */ /* 0x000fe80003800000 */
[----:B------:R0:W-:Y:S01]  /*5b90*/  @!P3 STG.E.U8 desc[UR36][R10.64+0x41], R59 ;  /* 0x0000413b0a00b986 */ /* 0x0001e2000c101124 */
[----:B------:R-:W-:Y:S05]  /*5ba0*/  @P5 BRA `(.L_x_231) ;  /* 0x00000000000c5947 */ /* 0x000fea0003800000 */
[----:B--2---:R-:W0:Y:S02]  /*5bb0*/  LDG.E.U8 R155, desc[UR36][R4.64+0x48] ;  /* 0x00004824049b7981 */ /* 0x004e24000c1e1100 */
[----:B0-----:R-:W-:-:S05]  /*5bc0*/  PRMT R9, R155, 0x8880, RZ ;  /* 0x000088809b097816 */ /* 0x001fca00000000ff */
[----:B------:R-:W-:-:S07]  /*5bd0*/  IMAD R164, R9, R154, RZ ;  /* 0x0000009a09a47224 */ /* 0x000fce00078e02ff */
.L_x_231:
[----:B------:R-:W-:Y:S05]  /*5be0*/  BSYNC B1 ;  /* 0x0000000000017941 */ /* 0x000fea0003800000 */
.L_x_230:
[----:B0-----:R-:W-:Y:S01]  /*5bf0*/  @!P5 IMAD R9, R60, R153, R164 ;  /* 0x000000993c09d224 */ /* 0x001fe200078e02a4 */
[----:B------:R-:W-:Y:S04]  /*5c00*/  BSSY B1, `(.L_x_232) ;  /* 0x0000006000017945 */ /* 0x000fe80003800000 */
[----:B------:R0:W-:Y:S01]  /*5c10*/  @!P5 STG.E.U8 desc[UR36][R6.64+0x48], R9 ;  /* 0x000048090600d986 */ /* 0x0001e2000c101124 */
[----:B------:R-:W-:Y:S05]  /*5c20*/  @P1 BRA `(.L_x_233) ;  /* 0x00000000000c1947 */ /* 0x000fea0003800000 */
[----:B--2---:R-:W0:Y:S02]  /*5c30*/  LDG.E.U8 R155, desc[UR36][R4.64+0x49] ;  /* 0x00004924049b7981 */ /* 0x004e24000c1e1100 */
[----:B0-----:R-:W-:-:S05]  /*5c40*/  PRMT R9, R155, 0x8880, RZ ;  /* 0x000088809b097816 */ /* 0x001fca00000000ff */
[----:B------:R-:W-:-:S07]  /*5c50*/  IMAD R164, R9, R154, RZ ;  /* 0x0000009a09a47224 */ /* 0x000fce00078e02ff */
.L_x_233:
[----:B------:R-:W-:Y:S05]  /*5c60*/  BSYNC B1 ;  /* 0x0000000000017941 */ /* 0x000fea0003800000 */
.L_x_232:
        /* <DEDUP_REMOVED lines=11> */
.L_x_235:
[----:B------:R-:W-:Y:S05]  /*5d20*/  BSYNC B1 ;  /* 0x0000000000017941 */ /* 0x000fea0003800000 */
.L_x_234:
[----:B0-----:R-:W-:Y:S01]  /*5d30*/  @!P4 IMAD R9, R62, R153, R164 ;  /* 0x000000993e09c224 */ /* 0x001fe200078e02a4 */
[----:B------:R-:W-:Y:S04]  /*5d40*/  BSSY B1, `(.L_x_236) ;  /* 0x0000006000017945 */ /* 0x000fe80003800000 */
[----:B------:R0:W-:Y:S01]  /*5d50*/  @!P4 STG.E.U8 desc[UR36][R10.64+0x48], R9 ;  /* 0x000048090a00c986 */ /* 0x0001e2000c101124 */
[----:B------:R-:W-:Y:S05]  /*5d60*/  @P3 BRA `(.L_x_237) ;  /* 0x00000000000c3947 */ /* 0x000fea0003800000 */
[----:B--2---:R-:W0:Y:S02]  /*5d70*/  LDG.E.U8 R155, desc[UR36][R12.64+0x49] ;  /* 0x000049240c9b7981 */ /* 0x004e24000c1e1100 */
[----:B0-----:R-:W-:-:S05]  /*5d80*/  PRMT R9, R155, 0x8880, RZ ;  /* 0x000088809b097816 */ /* 0x001fca00000000ff */
[----:B------:R-:W-:-:S07]  /*5d90*/  IMAD R164, R9, R154, RZ ;  /* 0x0000009a09a47224 */ /* 0x000fce00078e02ff */
.L_x_237:
[----:B------:R-:W-:Y:S05]  /*5da0*/  BSYNC B1 ;  /* 0x0000000000017941 */ /* 0x000fea0003800000 */
.L_x_236:
[----:B------:R-:W-:Y:S01]  /*5db0*/  @!P3 IMAD R63, R63, R153, R164 ;  /* 0x000000993f3fb224 */ /* 0x000fe200078e02a4 */
[----:B------:R-:W-:Y:S04]  /*5dc0*/  BSSY B1, `(.L_x_238) ;  /* 0x0000006000017945 */ /* 0x000fe80003800000 */
[----:B------:R0:W-:Y:S01]  /*5dd0*/  @!P3 STG.E.U8 desc[UR36][R10.64+0x49], R63 ;  /* 0x0000493f0a00b986 */ /* 0x0001e2000c101124 */
[----:B------:R-:W-:Y:S05]  /*5de0*/  @P5 BRA `(.L_x_239) ;  /* 0x00000000000c5947 */ /* 0x000fea0003800000 */
[----:B--2---:R-:W0:Y:S02]  /*5df0*/  LDG.E.U8 R155, desc[UR36][R4.64+0x50] ;  /* 0x00005024049b7981 */ /* 0x004e24000c1e1100 */
[----:B0-----:R-:W-:-:S05]  /*5e00*/  PRMT R9, R155, 0x8880, RZ ;  /* 0x000088809b097816 */ /* 0x001fca00000000ff */
[----:B------:R-:W-:-:S07]  /*5e10*/  IMAD R164, R9, R154, RZ ;  /* 0x0000009a09a47224 */ /* 0x000fce00078e02ff */
.L_x_239:
[----:B------:R-:W-:Y:S05]  /*5e20*/  BSYNC B1 ;  /* 0x0000000000017941 */ /* 0x000fea0003800000 */
.L_x_238:
[----:B0-----:R-:W-:Y:S01]  /*5e30*/  @!P5 IMAD R9, R64, R153, R164 ;  /* 0x000000994009d224 */ /* 0x001fe200078e02a4 */
[----:B------:R-:W-:Y:S04]  /*5e40*/  BSSY B1, `(.L_x_240) ;  /* 0x0000006000017945 */ /* 0x000fe80003800000 */
[----:B------:R0:W-:Y:S01]  /*5e50*/  @!P5 STG.E.U8 desc[UR36][R6.64+0x50], R9 ;  /* 0x000050090600d986 */ /* 0x0001e2000c101124 */
[----:B------:R-:W-:Y:S05]  /*5e60*/  @P1 BRA `(.L_x_241) ;  /* 0x00000000000c1947 */ /* 0x000fea0003800000 */
[----:B--2---:R-:W0:Y:S02]  /*5e70*/  LDG.E.U8 R155, desc[UR36][R4.64+0x51] ;  /* 0x00005124049b7981 */ /* 0x004e24000c1e1100 */
[----:B0-----:R-:W-:-:S05]  /*5e80*/  PRMT R9, R155, 0x8880, RZ ;  /* 0x000088809b097816 */ /* 0x001fca00000000ff */
[----:B------:R-:W-:-:S07]  /*5e90*/  IMAD R164, R9, R154, RZ ;  /* 0x0000009a09a47224 */ /* 0x000fce00078e02ff */
.L_x_241:
[----:B------:R-:W-:Y:S05]  /*5ea0*/  BSYNC B1 ;  /* 0x0000000000017941 */ /* 0x000fea0003800000 */
.L_x_240:
        /* <DEDUP_REMOVED lines=11> */
.L_x_243:
[----:B------:R-:W-:Y:S05]  /*5f60*/  BSYNC B1 ;  /* 0x0000000000017941 */ /* 0x000fea0003800000 */
.L_x_242:
[----:B0-----:R-:W-:Y:S01]  /*5f70*/  @!P4 IMAD R9, R66, R153, R164 ;  /* 0x000000994209c224 */ /* 0x001fe200078e02a4 */
[----:B------:R-:W-:Y:S04]  /*5f80*/  BSSY B1, `(.L_x_244) ;  /* 0x0000006000017945 */ /* 0x000fe80003800000 */
[----:B------:R0:W-:Y:S01]  /*5f90*/  @!P4 STG.E.U8 desc[UR36][R10.64+0x50], R9 ;  /* 0x000050090a00c986 */ /* 0x0001e2000c101124 */
[----:B------:R-:W-:Y:S05]  /*5fa0*/  @P3 BRA `(.L_x_245) ;  /* 0x00000000000c3947 */ /* 0x000fea0003800000 */
[----:B--2---:R-:W0:Y:S02]  /*5fb0*/  LDG.E.U8 R155, desc[UR36][R12.64+0x51] ;  /* 0x000051240c9b7981 */ /* 0x004e24000c1e1100 */
[----:B0-----:R-:W-:-:S05]  /*5fc0*/  PRMT R9, R155, 0x8880, RZ ;  /* 0x000088809b097816 */ /* 0x001fca00000000ff */
[----:B------:R-:W-:-:S07]  /*5fd0*/  IMAD R164, R9, R154, RZ ;  /* 0x0000009a09a47224 */ /* 0x000fce00078e02ff */
.L_x_245:
[----:B------:R-:W-:Y:S05]  /*5fe0*/  BSYNC B1 ;  /* 0x0000000000017941 */ /* 0x000fea0003800000 */
.L_x_244:
[----:B------:R-:W-:Y:S01]  /*5ff0*/  @!P3 IMAD R67, R67, R153, R164 ;  /* 0x000000994343b224 */ /* 0x000fe200078e02a4 */
[----:B------:R-:W-:Y:S04]  /*6000*/  BSSY B1, `(.L_x_246) ;  /* 0x0000006000017945 */ /* 0x000fe80003800000 */
[----:B------:R0:W-:Y:S01]  /*6010*/  @!P3 STG.E.U8 desc[UR36][R10.64+0x51], R67 ;  /* 0x000051430a00b986 */ /* 0x0001e2000c101124 */
[----:B------:R-:W-:Y:S05]  /*6020*/  @P5 BRA `(.L_x_247) ;  /* 0x00000000000c5947 */ /* 0x000fea0003800000 */
[----:B--2---:R-:W0:Y:S02]  /*6030*/  LDG.E.U8 R155, desc[UR36][R4.64+0x58] ;  /* 0x00005824049b7981 */ /* 0x004e24000c1e1100 */
[----:B0-----:R-:W-:-:S05]  /*6040*/  PRMT R9, R155, 0x8880, RZ ;  /* 0x000088809b097816 */ /* 0x001fca00000000ff */
[----:B------:R-:W-:-:S07]  /*6050*/  IMAD R164, R9, R154, RZ ;  /* 0x0000009a09a47224 */ /* 0x000fce00078e02ff */
.L_x_247:
[----:B------:R-:W-:Y:S05]  /*6060*/  BSYNC B1 ;  /* 0x0000000000017941 */ /* 0x000fea0003800000 */
.L_x_246:
[----:B0-----:R-:W-:Y:S01]  /*6070*/  @!P5 IMAD R9, R68, R153, R164 ;  /* 0x000000994409d224 */ /* 0x001fe200078e02a4 */
[----:B------:R-:W-:Y:S04]  /*6080*/  BSSY B1, `(.L_x_248) ;  /* 0x0000006000017945 */ /* 0x000fe80003800000 */
[----:B------:R0:W-:Y:S01]  /*6090*/  @!P5 STG.E.U8 desc[UR36][R6.64+0x58], R9 ;  /* 0x000058090600d986 */ /* 0x0001e2000c101124 */
[----:B------:R-:W-:Y:S05]  /*60a0*/  @P1 BRA `(.L_x_249) ;  /* 0x00000000000c1947 */ /* 0x000fea0003800000 */
[----:B--2---:R-:W0:Y:S02]  /*60b0*/  LDG.E.U8 R155, desc[UR36][R4.64+0x59] ;  /* 0x00005924049b7981 */ /* 0x004e24000c1e1100 */
[----:B0-----:R-:W-:-:S05]  /*60c0*/  PRMT R9, R155, 0x8880, RZ ;  /* 0x000088809b097816 */ /* 0x001fca00000000ff */
[----:B------:R-:W-:-:S07]  /*60d0*/  IMAD R164, R9, R154, RZ ;  /* 0x0000009a09a47224 */ /* 0x000fce00078e02ff */
.L_x_249:
[----:B------:R-:W-:Y:S05]  /*60e0*/  BSYNC B1 ;  /* 0x0000000000017941 */ /* 0x000fea0003800000 */
.L_x_248:
        /* <DEDUP_REMOVED lines=11> */
.L_x_251:
[----:B------:R-:W-:Y:S05]  /*61a0*/  BSYNC B1 ;  /* 0x0000000000017941 */ /* 0x000fea0003800000 */
.L_x_250:
[----:B0-----:R-:W-:Y:S01]  /*61b0*/  @!P4 IMAD R9, R70, R153, R164 ;  /* 0x000000994609c224 */ /* 0x001fe200078e02a4 */
[----:B------:R-:W-:Y:S04]  /*61c0*/  BSSY B1, `(.L_x_252) ;  /* 0x0000006000017945 */ /* 0x000fe80003800000 */
[----:B------:R0:W-:Y:S01]  /*61d0*/  @!P4 STG.E.U8 desc[UR36][R10.64+0x58], R9 ;  /* 0x000058090a00c986 */ /* 0x0001e2000c101124 */
[----:B------:R-:W-:Y:S05]  /*61e0*/  @P3 BRA `(.L_x_253) ;  /* 0x00000000000c3947 */ /* 0x000fea0003800000 */
[----:B--2---:R-:W0:Y:S02]  /*61f0*/  LDG.E.U8 R155, desc[UR36][R12.64+0x59] ;  /* 0x000059240c9b7981 */ /* 0x004e24000c1e1100 */
[----:B0-----:R-:W-:-:S05]  /*6200*/  PRMT R9, R155, 0x8880, RZ ;  /* 0x000088809b097816 */ /* 0x001fca00000000ff */
[----:B------:R-:W-:-:S07]  /*6210*/  IMAD R164, R9, R154, RZ ;  /* 0x0000009a09a47224 */ /* 0x000fce00078e02ff */
.L_x_253:
[----:B------:R-:W-:Y:S05]  /*6220*/  BSYNC B1 ;  /* 0x0000000000017941 */ /* 0x000fea0003800000 */
.L_x_252:
[----:B------:R-:W-:Y:S01]  /*6230*/  @!P3 IMAD R71, R71, R153, R164 ;  /* 0x000000994747b224 */ /* 0x000fe200078e02a4 */
[----:B------:R-:W-:Y:S04]  /*6240*/  BSSY B1, `(.L_x_254) ;  /* 0x0000006000017945 */ /* 0x000fe80003800000 */
[----:B------:R0:W-:Y:S01]  /*6250*/  @!P3 STG.E.U8 desc[UR36][R10.64+0x59], R71 ;  /* 0x000059470a00b986 */ /* 0x0001e2000c101124 */
[----:B------:R-:W-:Y:S05]  /*6260*/  @P5 BRA `(.L_x_255) ;  /* 0x00000000000c5947 */ /* 0x000fea0003800000 */
[----:B--2---:R-:W0:Y:S02]  /*6270*/  LDG.E.U8 R155, desc[UR36][R4.64+0x60] ;  /* 0x00006024049b7981 */ /* 0x004e24000c1e1100 */
[----:B0-----:R-:W-:-:S05]  /*6280*/  PRMT R9, R155, 0x8880, RZ ;  /* 0x000088809b097816 */ /* 0x001fca00000000ff */
[----:B------:R-:W-:-:S07]  /*6290*/  IMAD R164, R9, R154, RZ ;  /* 0x0000009a09a47224 */ /* 0x000fce00078e02ff */
.L_x_255:
[----:B------:R-:W-:Y:S05]  /*62a0*/  BSYNC B1 ;  /* 0x0000000000017941 */ /* 0x000fea0003800000 */
.L_x_254:
[----:B0-----:R-:W-:Y:S01]  /*62b0*/  @!P5 IMAD R9, R72, R153, R164 ;  /* 0x000000994809d224 */ /* 0x001fe200078e02a4 */
[----:B------:R-:W-:Y:S04]  /*62c0*/  BSSY B1, `(.L_x_256) ;  /* 0x0000006000017945 */ /* 0x000fe80003800000 */
[----:B------:R0:W-:Y:S01]  /*62d0*/  @!P5 STG.E.U8 desc[UR36][R6.64+0x60], R9 ;  /* 0x000060090600d986 */ /* 0x0001e2000c101124 */
[----:B------:R-:W-:Y:S05]  /*62e0*/  @P1 BRA `(.L_x_257) ;  /* 0x00000000000c1947 */ /* 0x000fea0003800000 */
[----:B--2---:R-:W0:Y:S02]  /*62f0*/  LDG.E.U8 R155, desc[UR36][R4.64+0x61] ;  /* 0x00006124049b7981 */ /* 0x004e24000c1e1100 */
[----:B0-----:R-:W-:-:S05]  /*6300*/  PRMT R9, R155, 0x8880, RZ ;  /* 0x000088809b097816 */ /* 0x001fca00000000ff */
[----:B------:R-:W-:-:S07]  /*6310*/  IMAD R164, R9, R154, RZ ;  /* 0x0000009a09a47224 */ /* 0x000fce00078e02ff */
.L_x_257:
[----:B------:R-:W-:Y:S05]  /*6320*/  BSYNC B1 ;  /* 0x0000000000017941 */ /* 0x000fea0003800000 */
.L_x_256:
        /* <DEDUP_REMOVED lines=11> */
.L_x_259:
[----:B------:R-:W-:Y:S05]  /*63e0*/  BSYNC B1 ;  /* 0x0000000000017941 */ /* 0x000fea0003800000 */
.L_x_258:
[----:B0-----:R-:W-:Y:S01]  /*63f0*/  @!P4 IMAD R9, R74, R153, R164 ;  /* 0x000000994a09c224 */ /* 0x001fe200078e02a4 */
[----:B------:R-:W-:Y:S04]  /*6400*/  BSSY B1, `(.L_x_260) ;  /* 0x0000006000017945 */ /* 0x000fe80003800000 */
[----:B------:R0:W-:Y:S01]  /*6410*/  @!P4 STG.E.U8 desc[UR36][R10.64+0x60], R9 ;  /* 0x000060090a00c986 */ /* 0x0001e2000c101124 */
[----:B------:R-:W-:Y:S05]  /*6420*/  @P3 BRA `(.L_x_261) ;  /* 0x00000000000c3947 */ /* 0x000fea0003800000 */
[----:B--2---:R-:W0:Y:S02]  /*6430*/  LDG.E.U8 R155, desc[UR36][R12.64+0x61] ;  /* 0x000061240c9b7981 */ /* 0x004e24000c1e1100 */
[----:B0-----:R-:W-:-:S05]  /*6440*/  PRMT R9, R155, 0x8880, RZ ;  /* 0x000088809b097816 */ /* 0x001fca00000000ff */
[----:B------:R-:W-:-:S07]  /*6450*/  IMAD R164, R9, R154, RZ ;  /* 0x0000009a09a47224 */ /* 0x000fce00078e02ff */
.L_x_261:
[----:B------:R-:W-:Y:S05]  /*6460*/  BSYNC B1 ;  /* 0x0000000000017941 */ /* 0x000fea0003800000 */
.L_x_260:
[----:B------:R-:W-:Y:S01]  /*6470*/  @!P3 IMAD R75, R75, R153, R164 ;  /* 0x000000994b4bb224 */ /* 0x000fe200078e02a4 */
[----:B------:R-:W-:Y:S04]  /*6480*/  BSSY B1, `(.L_x_262) ;  /* 0x0000006000017945 */ /* 0x000fe80003800000 */
[----:B------:R0:W-:Y:S01]  /*6490*/  @!P3 STG.E.U8 desc[UR36][R10.64+0x61], R75 ;  /* 0x0000614b0a00b986 */ /* 0x0001e2000c101124 */
[----:B------:R-:W-:Y:S05]  /*64a0*/  @P5 BRA `(.L_x_263) ;  /* 0x00000000000c5947 */ /* 0x000fea0003800000 */
[----:B--2---:R-:W0:Y:S02]  /*64b0*/  LDG.E.U8 R155, desc[UR36][R4.64+0x68] ;  /* 0x00006824049b7981 */ /* 0x004e24000c1e1100 */
[----:B0-----:R-:W-:-:S05]  /*64c0*/  PRMT R9, R155, 0x8880, RZ ;  /* 0x000088809b097816 */ /* 0x001fca00000000ff */
[----:B------:R-:W-:-:S07]  /*64d0*/  IMAD R164, R9, R154, RZ ;  /* 0x0000009a09a47224 */ /* 0x000fce00078e02ff */
.L_x_263:
[----:B------:R-:W-:Y:S05]  /*64e0*/  BSYNC B1 ;  /* 0x0000000000017941 */ /* 0x000fea0003800000 */
.L_x_262:
[----:B0-----:R-:W-:Y:S01]  /*64f0*/  @!P5 IMAD R9, R76, R153, R164 ;  /* 0x000000994c09d224 */ /* 0x001fe200078e02a4 */
[----:B------:R-:W-:Y:S04]  /*6500*/  BSSY B1, `(.L_x_264) ;  /* 0x0000006000017945 */ /* 0x000fe80003800000 */
[----:B------:R0:W-:Y:S01]  /*6510*/  @!P5 STG.E.U8 desc[UR36][R6.64+0x68], R9 ;  /* 0x000068090600d986 */ /* 0x0001e2000c101124 */
[----:B------:R-:W-:Y:S05]  /*6520*/  @P1 BRA `(.L_x_265) ;  /* 0x00000000000c1947 */ /* 0x000fea0003800000 */
[----:B--2---:R-:W0:Y:S02]  /*6530*/  LDG.E.U8 R155, desc[UR36][R4.64+0x69] ;  /* 0x00006924049b7981 */ /* 0x004e24000c1e1100 */
[----:B0-----:R-:W-:-:S05]  /*6540*/  PRMT R9, R155, 0x8880, RZ ;  /* 0x000088809b097816 */ /* 0x001fca00000000ff */
[----:B------:R-:W-:-:S07]  /*6550*/  IMAD R164, R9, R154, RZ ;  /* 0x0000009a09a47224 */ /* 0x000fce00078e02ff */
.L_x_265:
[----:B------:R-:W-:Y:S05]  /*6560*/  BSYNC B1 ;  /* 0x0000000000017941 */ /* 0x000fea0003800000 */
.L_x_264:
        /* <DEDUP_REMOVED lines=11> */
.L_x_267:
[----:B------:R-:W-:Y:S05]  /*6620*/  BSYNC B1 ;  /* 0x0000000000017941 */ /* 0x000fea0003800000 */
.L_x_266:
[----:B0-----:R-:W-:Y:S01]  /*6630*/  @!P4 IMAD R9, R78, R153, R164 ;  /* 0x000000994e09c224 */ /* 0x001fe200078e02a4 */
[----:B------:R-:W-:Y:S04]  /*6640*/  BSSY B1, `(.L_x_268) ;  /* 0x0000006000017945 */ /* 0x000fe80003800000 */
[----:B------:R0:W-:Y:S01]  /*6650*/  @!P4 STG.E.U8 desc[UR36][R10.64+0x68], R9 ;  /* 0x000068090a00c986 */ /* 0x0001e2000c101124 */
[----:B------:R-:W-:Y:S05]  /*6660*/  @P3 BRA `(.L_x_269) ;  /* 0x00000000000c3947 */ /* 0x000fea0003800000 */
[----:B--2---:R-:W0:Y:S02]  /*6670*/  LDG.E.U8 R155, desc[UR36][R12.64+0x69] ;  /* 0x000069240c9b7981 */ /* 0x004e24000c1e1100 */
[----:B0-----:R-:W-:-:S05]  /*6680*/  PRMT R9, R155, 0x8880, RZ ;  /* 0x000088809b097816 */ /* 0x001fca00000000ff */
[----:B------:R-:W-:-:S07]  /*6690*/  IMAD R164, R9, R154, RZ ;  /* 0x0000009a09a47224 */ /* 0x000fce00078e02ff */
.L_x_269:
[----:B------:R-:W-:Y:S05]  /*66a0*/  BSYNC B1 ;  /* 0x0000000000017941 */ /* 0x000fea0003800000 */
.L_x_268:
[----:B------:R-:W-:Y:S01]  /*66b0*/  @!P3 IMAD R79, R79, R153, R164 ;  /* 0x000000994f4fb224 */ /* 0x000fe200078e02a4 */
[----:B------:R-:W-:Y:S04]  /*66c0*/  BSSY B1, `(.L_x_270) ;  /* 0x0000006000017945 */ /* 0x000fe80003800000 */
[----:B------:R0:W-:Y:S01]  /*66d0*/  @!P3 STG.E.U8 desc[UR36][R10.64+0x69], R79 ;  /* 0x0000694f0a00b986 */ /* 0x0001e2000c101124 */
[----:B------:R-:W-:Y:S05]  /*66e0*/  @P5 BRA `(.L_x_271) ;  /* 0x00000000000c5947 */ /* 0x000fea0003800000 */
[----:B--2---:R-:W0:Y:S02]  /*66f0*/  LDG.E.U8 R155, desc[UR36][R4.64+0x70] ;  /* 0x00007024049b7981 */ /* 0x004e24000c1e1100 */
[----:B0-----:R-:W-:-:S05]  /*6700*/  PRMT R9, R155, 0x8880, RZ ;  /* 0x000088809b097816 */ /* 0x001fca00000000ff */
[----:B------:R-:W-:-:S07]  /*6710*/  IMAD R164, R9, R154, RZ ;  /* 0x0000009a09a47224 */ /* 0x000fce00078e02ff */
.L_x_271:
[----:B------:R-:W-:Y:S05]  /*6720*/  BSYNC B1 ;  /* 0x0000000000017941 */ /* 0x000fea0003800000 */
.L_x_270:
[----:B0-----:R-:W-:Y:S01]  /*6730*/  @!P5 IMAD R9, R80, R153, R164 ;  /* 0x000000995009d224 */ /* 0x001fe200078e02a4 */
[----:B------:R-:W-:Y:S04]  /*6740*/  BSSY B1, `(.L_x_272) ;  /* 0x0000006000017945 */ /* 0x000fe80003800000 */
[----:B------:R0:W-:Y:S01]  /*6750*/  @!P5 STG.E.U8 desc[UR36][R6.64+0x70], R9 ;  /* 0x000070090600d986 */ /* 0x0001e2000c101124 */
[----:B------:R-:W-:Y:S05]  /*6760*/  @P1 BRA `(.L_x_273) ;  /* 0x00000000000c1947 */ /* 0x000fea0003800000 */
[----:B--2---:R-:W0:Y:S02]  /*6770*/  LDG.E.U8 R155, desc[UR36][R4.64+0x71] ;  /* 0x00007124049b7981 */ /* 0x004e24000c1e1100 */
[----:B0-----:R-:W-:-:S05]  /*6780*/  PRMT R9, R155, 0x8880, RZ ;  /* 0x000088809b097816 */ /* 0x001fca00000000ff */
[----:B------:R-:W-:-:S07]  /*6790*/  IMAD R164, R9, R154, RZ ;  /* 0x0000009a09a47224 */ /* 0x000fce00078e02ff */
.L_x_273:
[----:B------:R-:W-:Y:S05]  /*67a0*/  BSYNC B1 ;  /* 0x0000000000017941 */ /* 0x000fea0003800000 */
.L_x_272:
[----:B------:R-:W-:Y:S01]  /*67b0*/  ISETP.LT.OR P4, PT, R3, 0x71, !P0 ;  /* 0x000000710300780c */ /* 0x000fe20004781670 */
[----:B------:R-:W-:Y:S01]  /*67c0*/  @!P1 IMAD R81, R81, R153, R164 ;  /* 0x0000009951519224 */ /* 0x000fe200078e02a4 */
[----:B------:R-:W-:Y:S01]  /*67d0*/  BSSY B1, `(.L_x_274) ;  /* 0x000000a000017945 */ /* 0x000fe20003800000 */
[C---:B------:R-:W-:Y:S02]  /*67e0*/  ISETP.LT.OR P3, PT, R3.reuse, 0x72, !P0 ;  /* 0x000000720300780c */ /* 0x040fe40004761670 */
        /* <DEDUP_REMOVED lines=8> */
.L_x_275:
[----:B------:R-:W-:Y:S05]  /*6870*/  BSYNC B1 ;  /* 0x0000000000017941 */ /* 0x000fea0003800000 */
.L_x_274:
[----:B0-----:R-:W-:Y:S01]  /*6880*/  @!P4 IMAD R9, R82, R153, R164 ;  /* 0x000000995209c224 */ /* 0x001fe200078e02a4 */
[----:B------:R-:W-:Y:S04]  /*6890*/  BSSY B1, `(.L_x_276) ;  /* 0x0000006000017945 */ /* 0x000fe80003800000 */
[----:B------:R0:W-:Y:S01]  /*68a0*/  @!P4 STG.E.U8 desc[UR36][R10.64+0x70], R9 ;  /* 0x000070090a00c986 */ /* 0x0001e2000c101124 */
[----:B------:R-:W-:Y:S05]  /*68b0*/  @P3 BRA `(.L_x_277) ;  /* 0x00000000000c3947 */ /* 0x000fea0003800000 */
[----:B--2---:R-:W0:Y:S02]  /*68c0*/  LDG.E.U8 R155, desc[UR36][R12.64+0x71] ;  /* 0x000071240c9b7981 */ /* 0x004e24000c1e1100 */
[----:B0-----:R-:W-:-:S05]  /*68d0*/  PRMT R9, R155, 0x8880, RZ ;  /* 0x000088809b097816 */ /* 0x001fca00000000ff */
[----:B------:R-:W-:-:S07]  /*68e0*/  IMAD R164, R9, R154, RZ ;  /* 0x0000009a09a47224 */ /* 0x000fce00078e02ff */
.L_x_277:
[----:B------:R-:W-:Y:S05]  /*68f0*/  BSYNC B1 ;  /* 0x0000000000017941 */ /* 0x000fea0003800000 */
.L_x_276:
[----:B------:R-:W-:Y:S01]  /*6900*/  @!P3 IMAD R83, R83, R153, R164 ;  /* 0x000000995353b224 */ /* 0x000fe200078e02a4 */
[----:B------:R-:W-:Y:S04]  /*6910*/  BSSY B1, `(.L_x_278) ;  /* 0x0000006000017945 */ /* 0x000fe80003800000 */
[----:B------:R0:W-:Y:S01]  /*6920*/  @!P3 STG.E.U8 desc[UR36][R10.64+0x71], R83 ;  /* 0x000071530a00b986 */ /* 0x0001e2000c101124 */
[----:B------:R-:W-:Y:S05]  /*6930*/  @P1 BRA `(.L_x_279) ;  /* 0x00000000000c1947 */ /* 0x000fea0003800000 */
[----:B--2---:R-:W0:Y:S02]  /*6940*/  LDG.E.U8 R155, desc[UR36][R4.64+0x78] ;  /* 0x00007824049b7981 */ /* 0x004e24000c1e1100 */
[----:B0-----:R-:W-:-:S05]  /*6950*/  PRMT R9, R155, 0x8880, RZ ;  /* 0x000088809b097816 */ /* 0x001fca00000000ff */
[----:B------:R-:W-:-:S07]  /*6960*/  IMAD R164, R9, R154, RZ ;  /* 0x0000009a09a47224 */ /* 0x000fce00078e02ff */
.L_x_279:
[----:B------:R-:W-:Y:S05]  /*6970*/  BSYNC B1 ;  /* 0x0000000000017941 */ /* 0x000fea0003800000 */
.L_x_278:
[----:B0-----:R-:W-:Y:S01]  /*6980*/  @!P1 IMAD R9, R84, R153, R164 ;  /* 0x0000009954099224 */ /* 0x001fe200078e02a4 */
[----:B------:R-:W-:Y:S04]  /*6990*/  BSSY B1, `(.L_x_280) ;  /* 0x0000006000017945 */ /* 0x000fe80003800000 */
[----:B------:R0:W-:Y:S01]  /*69a0*/  @!P1 STG.E.U8 desc[UR36][R6.64+0x78], R9 ;  /* 0x0000780906009986 */ /* 0x0001e2000c101124 */
[----:B------:R-:W-:Y:S05]  /*69b0*/  @P2 BRA `(.L_x_281) ;  /* 0x00000000000c2947 */ /* 0x000fea0003800000 */
[----:B--2---:R-:W0:Y:S02]  /*69c0*/  LDG.E.U8 R155, desc[UR36][R4.64+0x79] ;  /* 0x00007924049b7981 */ /* 0x004e24000c1e1100 */
[----:B0-----:R-:W-:-:S05]  /*69d0*/  PRMT R9, R155, 0x8880, RZ ;  /* 0x000088809b097816 */ /* 0x001fca00000000ff */
[----:B------:R-:W-:-:S07]  /*69e0*/  IMAD R164, R9, R154, RZ ;  /* 0x0000009a09a47224 */ /* 0x000fce00078e02ff */
.L_x_281:
[----:B------:R-:W-:Y:S05]  /*69f0*/  BSYNC B1 ;  /* 0x0000000000017941 */ /* 0x000fea0003800000 */
.L_x_280:
[----:B------:R-:W-:Y:S01]  /*6a00*/  @!P2 IMAD R85, R85, R153, R164 ;  /* 0x000000995555a224 */ /* 0x000fe200078e02a4 */
[----:B------:R-:W-:Y:S04]  /*6a10*/  BSSY B1, `(.L_x_282) ;  /* 0x0000006000017945 */ /* 0x000fe80003800000 */
[----:B------:R0:W-:Y:S01]  /*6a20*/  @!P2 STG.E.U8 desc[UR36][R6.64+0x79], R85 ;  /* 0x000079550600a986 */ /* 0x0001e2000c101124 */
[----:B------:R-:W-:Y:S05]  /*6a30*/  @P5 BRA `(.L_x_283) ;  /* 0x00000000000c5947 */ /* 0x000fea0003800000 */
[----:B--2---:R-:W2:Y:S02]  /*6a40*/  LDG.E.U8 R155, desc[UR36][R12.64+0x78] ;  /* 0x000078240c9b7981 */ /* 0x004ea4000c1e1100 */
[----:B--2---:R-:W-:-:S05]  /*6a50*/  PRMT R5, R155, 0x8880, RZ ;  /* 0x000088809b057816 */ /* 0x004fca00000000ff */
[----:B------:R-:W-:-:S07]  /*6a60*/  IMAD R164, R5, R154, RZ ;  /* 0x0000009a05a47224 */ /* 0x000fce00078e02ff */
.L_x_283:
[----:B------:R-:W-:Y:S05]  /*6a70*/  BSYNC B1 ;  /* 0x0000000000017941 */ /* 0x000fea0003800000 */
.L_x_282:
[----:B------:R-:W-:Y:S01]  /*6a80*/  @!P5 IMAD R5, R86, R153, R164 ;  /* 0x000000995605d224 */ /* 0x000fe200078e02a4 */
[----:B------:R-:W-:Y:S01]  /*6a90*/  ISETP.LT.OR P0, PT, R3, 0x7a, !P0 ;  /* 0x0000007a0300780c */ /* 0x000fe20004701670 */
[----:B------:R-:W-:Y:S03]  /*6aa0*/  BSSY B1, `(.L_x_284) ;  /* 0x0000006000017945 */ /* 0x000fe60003800000 */
[----:B------:R0:W-:Y:S09]  /*6ab0*/  @!P5 STG.E.U8 desc[UR36][R10.64+0x78], R5 ;  /* 0x000078050a00d986 */ /* 0x0001f2000c101124 */
[----:B------:R-:W-:Y:S05]  /*6ac0*/  @P0 BRA `(.L_x_285) ;  /* 0x00000000000c0947 */ /* 0x000fea0003800000 */
[----:B--2---:R-:W2:Y:S02]  /*6ad0*/  LDG.E.U8 R155, desc[UR36][R12.64+0x79] ;  /* 0x000079240c9b7981 */ /* 0x004ea4000c1e1100 */
[----:B--2---:R-:W-:-:S05]  /*6ae0*/  PRMT R3, R155, 0x8880, RZ ;  /* 0x000088809b037816 */ /* 0x004fca00000000ff */
[----:B------:R-:W-:-:S07]  /*6af0*/  IMAD R164, R3, R154, RZ ;  /* 0x0000009a03a47224 */ /* 0x000fce00078e02ff */
.L_x_285:
[----:B------:R-:W-:Y:S05]  /*6b00*/  BSYNC B1 ;  /* 0x0000000000017941 */ /* 0x000fea0003800000 */
.L_x_284:
[----:B------:R-:W-:Y:S01]  /*6b10*/  IMAD R87, R87, R153, R164 ;  /* 0x0000009957577224 */ /* 0x000fe200078e02a4 */
[----:B------:R-:W-:Y:S06]  /*6b20*/  @P0 BRA `(.L_x_286) ;  /* 0x0000001800180947 */ /* 0x000fec0003800000 */
[----:B------:R0:W-:Y:S01]  /*6b30*/  STG.E.U8 desc[UR36][R10.64+0x79], R87 ;  /* 0x000079570a007986 */ /* 0x0001e2000c101124 */
[----:B------:R-:W-:Y:S05]  /*6b40*/  BRA `(.L_x_286) ;  /* 0x0000001800107947 */ /* 0x000fea0003800000 */
.L_x_29:
[C---:B------:R-:W-:Y:S02]  /*6b50*/  ISETP.GE.AND P2, PT, R0.reuse, 0x1, PT ;  /* 0x000000010000780c */ /* 0x040fe40003f46270 */
[----:B------:R-:W-:Y:S02]  /*6b60*/  ISETP.GE.AND P0, PT, R0, 0x9, PT ;  /* 0x000000090000780c */ /* 0x000fe40003f06270 */
[C---:B------:R-:W-:Y:S02]  /*6b70*/  ISETP.LT.OR P3, PT, R3.reuse, 0x1, !P2 ;  /* 0x000000010300780c */ /* 0x040fe40005761670 */
[C---:B------:R-:W-:Y:S02]  /*6b80*/  ISETP.LT.OR P5, PT, R3.reuse, 0x2, !P2 ;  /* 0x000000020300780c */ /* 0x040fe400057a1670 */
[C---:B------:R-:W-:Y:S02]  /*6b90*/  ISETP.LT.OR P1, PT, R3.reuse, 0x1, !P0 ;  /* 0x000000010300780c */ /* 0x040fe40004721670 */
[----:B------:R-:W-:-:S07]  /*6ba0*/  ISETP.LT.OR P4, PT, R3, 0x2, !P0 ;  /* 0x000000020300780c */ /* 0x000fce0004781670 */
[-C--:B------:R-:W-:Y:S02]  /*6bb0*/  @!P3 IMAD R5, R88, R153.reuse, RZ ;  /* 0x000000995805b224 */ /* 0x080fe400078e02ff */
[-C--:B------:R-:W-:Y:S02]  /*6bc0*/  @!P5 IMAD R89, R89, R153.reuse, RZ ;  /* 0x000000995959d224 */ /* 0x080fe400078e02ff */
[-C--:B------:R-:W-:Y:S01]  /*6bd0*/  @!P1 IMAD R13, R90, R153.reuse, RZ ;  /* 0x000000995a0d9224 */ /* 0x080fe200078e02ff */
[----:B------:R0:W-:Y:S01]  /*6be0*/  @!P3 STG.E.U8 desc[UR36][R158.64], R5 ;  /* 0x000000059e00b986 */ /* 0x0001e2000c101124 */
[----:B------:R-:W-:Y:S01]  /*6bf0*/  ISETP.LT.OR P3, PT, R3, 0x9, !P2 ;  /* 0x000000090300780c */ /* 0x000fe20005761670 */
[----:B------:R-:W-:Y:S02]  /*6c00*/  @!P4 IMAD R91, R91, R153, RZ ;  /* 0x000000995b5bc224 */ /* 0x000fe400078e02ff */
[----:B------:R-:W-:Y:S01]  /*6c10*/  @!P5 STG.E.U8 desc[UR36][R158.64+0x1], R89 ;  /* 0x000001599e00d986 */ /* 0x000fe2000c101124 */
[----:B------:R-:W-:-:S03]  /*6c20*/  ISETP.LT.OR P5, PT, R3, 0xa, !P2 ;  /* 0x0000000a0300780c */ /* 0x000fc600057a1670 */
[----:B------:R1:W-:Y:S01]  /*6c30*/  @!P1 STG.E.U8 desc[UR36][R8.64], R13 ;  /* 0x0000000d08009986 */ /* 0x0003e2000c101124 */
[----:B------:R-:W-:-:S03]  /*6c40*/  ISETP.LT.OR P1, PT, R3, 0x9, !P0 ;  /* 0x000000090300780c */ /* 0x000fc60004721670 */
[----:B------:R-:W-:Y:S01]  /*6c50*/  @!P4 STG.E.U8 desc[UR36][R8.64+0x1], R91 ;  /* 0x0000015b0800c986 */ /* 0x000fe2000c101124 */
[----:B------:R-:W-:Y:S01]  /*6c60*/  ISETP.LT.OR P4, PT, R3, 0xa, !P0 ;  /* 0x0000000a0300780c */ /* 0x000fe20004781670 */
[----:B------:R-:W-:-:S04]  /*6c70*/  @!P3 IMAD R15, R92, R153, RZ ;  /* 0x000000995c0fb224 */ /* 0x000fc800078e02ff */
[-C--:B------:R-:W-:Y:S01]  /*6c80*/  @!P5 IMAD R93, R93, R153.reuse, RZ ;  /* 0x000000995d5dd224 */ /* 0x080fe200078e02ff */
[----:B------:R3:W-:Y:S01]  /*6c90*/  @!P3 STG.E.U8 desc[UR36][R158.64+0x8], R15 ;  /* 0x0000080f9e00b986 */ /* 0x0007e2000c101124 */
[C---:B------:R-:W-:Y:S02]  /*6ca0*/  ISETP.LT.OR P3, PT, R3.reuse, 0x11, !P2 ;  /* 0x000000110300780c */ /* 0x040fe40005761670 */
[-C--:B0-----:R-:W-:Y:S01]  /*6cb0*/  @!P1 IMAD R5, R94, R153.reuse, RZ ;  /* 0x000000995e059224 */ /* 0x081fe200078e02ff */
[----:B------:R-:W-:Y:S01]  /*6cc0*/  @!P5 STG.E.U8 desc[UR36][R158.64+0x9], R93 ;  /* 0x0000095d9e00d986 */ /* 0x000fe2000c101124 */
[----:B------:R-:W-:Y:S02]  /*6cd0*/  ISETP.LT.OR P5, PT, R3, 0x12, !P2 ;  /* 0x000000120300780c */ /* 0x000fe400057a1670 */
[----:B------:R-:W-:Y:S01]  /*6ce0*/  @!P4 IMAD R95, R95, R153, RZ ;  /* 0x000000995f5fc224 */ /* 0x000fe200078e02ff */
[----:B------:R0:W-:Y:S01]  /*6cf0*/  @!P1 STG.E.U8 desc[UR36][R8.64+0x8], R5 ;  /* 0x0000080508009986 */ /* 0x0001e2000c101124 */
[----:B------:R-:W-:-:S03]  /*6d00*/  ISETP.LT.OR P1, PT, R3, 0x11, !P0 ;  /* 0x000000110300780c */ /* 0x000fc60004721670 */
[----:B------:R-:W-:Y:S01]  /*6d10*/  @!P4 STG.E.U8 desc[UR36][R8.64+0x9], R95 ;  /* 0x0000095f0800c986 */ /* 0x000fe2000c101124 */
[----:B------:R-:W-:Y:S01]  /*6d20*/  ISETP.LT.OR P4, PT, R3, 0x12, !P0 ;  /* 0x000000120300780c */ /* 0x000fe20004781670 */
[----:B-1----:R-:W-:-:S04]  /*6d30*/  @!P3 IMAD R13, R96, R153, RZ ;  /* 0x00000099600db224 */ /* 0x002fc800078e02ff */
[-C--:B------:R-:W-:Y:S01]  /*6d40*/  @!P5 IMAD R97, R97, R153.reuse, RZ ;  /* 0x000000996161d224 */ /* 0x080fe200078e02ff */
[----:B------:R1:W-:Y:S01]  /*6d50*/  @!P3 STG.E.U8 desc[UR36][R158.64+0x10], R13 ;  /* 0x0000100d9e00b986 */ /* 0x0003e2000c101124 */
[C---:B------:R-:W-:Y:S02]  /*6d60*/  ISETP.LT.OR P3, PT, R3.reuse, 0x19, !P2 ;  /* 0x000000190300780c */ /* 0x040fe40005761670 */
[-C--:B---3--:R-:W-:Y:S01]  /*6d70*/  @!P1 IMAD R15, R98, R153.reuse, RZ ;  /* 0x00000099620f9224 */ /* 0x088fe200078e02ff */
[----:B------:R-:W-:Y:S01]  /*6d80*/  @!P5 STG.E.U8 desc[UR36][R158.64+0x11], R97 ;  /* 0x000011619e00d986 */ /* 0x000fe2000c101124 */
[----:B------:R-:W-:Y:S02]  /*6d90*/  ISETP.LT.OR P5, PT, R3, 0x1a, !P2 ;  /* 0x0000001a0300780c */ /* 0x000fe400057a1670 */
[----:B------:R-:W-:Y:S01]  /*6da0*/  @!P4 IMAD R99, R99, R153, RZ ;  /* 0x000000996363c224 */ /* 0x000fe200078e02ff */
[----:B------:R3:W-:Y:S01]  /*6db0*/  @!P1 STG.E.U8 desc[UR36][R8.64+0x10], R15 ;  /* 0x0000100f08009986 */ /* 0x0007e2000c101124 */
[----:B------:R-:W-:-:S03]  /*6dc0*/  ISETP.LT.OR P1, PT, R3, 0x19, !P0 ;  /* 0x000000190300780c */ /* 0x000fc60004721670 */
[----:B------:R-:W-:Y:S01]  /*6dd0*/  @!P4 STG.E.U8 desc[UR36][R8.64+0x11], R99 ;  /* 0x000011630800c986 */ /* 0x000fe2000c101124 */
[----:B------:R-:W-:Y:S01]  /*6de0*/  ISETP.LT.OR P4, PT, R3, 0x1a, !P0 ;  /* 0x0000001a0300780c */ /* 0x000fe20004781670 */
[----:B0-----:R-:W-:-:S04]  /*6df0*/  @!P3 IMAD R5, R100, R153, RZ ;  /* 0x000000996405b224 */ /* 0x001fc800078e02ff */
[-C--:B------:R-:W-:Y:S01]  /*6e00*/  @!P5 IMAD R101, R101, R153.reuse, RZ ;  /* 0x000000996565d224 */ /* 0x080fe200078e02ff */
[----:B------:R0:W-:Y:S01]  /*6e10*/  @!P3 STG.E.U8 desc[UR36][R158.64+0x18], R5 ;  /* 0x000018059e00b986 */ /* 0x0001e2000c101124 */
[C---:B------:R-:W-:Y:S02]  /*6e20*/  ISETP.LT.OR P3, PT, R3.reuse, 0x21, !P2 ;  /* 0x000000210300780c */ /* 0x040fe40005761670 */
[-C--:B-1----:R-:W-:Y:S01]  /*6e30*/  @!P1 IMAD R13, R102, R153.reuse, RZ ;  /* 0x00000099660d9224 */ /* 0x082fe200078e02ff */
[----:B------:R-:W-:Y:S01]  /*6e40*/  @!P5 STG.E.U8 desc[UR36][R158.64+0x19], R101 ;  /* 0x000019659e00d986 */ /* 0x000fe2000c101124 */
[----:B------:R-:W-:Y:S02]  /*6e50*/  ISETP.LT.OR P5, PT, R3, 0x22, !P2 ;  /* 0x000000220300780c */ /* 0x000fe400057a1670 */
[----:B------:R-:W-:Y:S01]  /*6e60*/  @!P4 IMAD R103, R103, R153, RZ ;  /* 0x000000996767c224 */ /* 0x000fe200078e02ff */
[----:B------:R1:W-:Y:S01]  /*6e70*/  @!P1 STG.E.U8 desc[UR36][R8.64+0x18], R13 ;  /* 0x0000180d08009986 */ /* 0x0003e2000c101124 */
[----:B------:R-:W-:-:S03]  /*6e80*/  ISETP.LT.OR P1, PT, R3, 0x21, !P0 ;  /* 0x000000210300780c */ /* 0x000fc60004721670 */
[----:B------:R-:W-:Y:S01]  /*6e90*/  @!P4 STG.E.U8 desc[UR36][R8.64+0x19], R103 ;  /* 0x000019670800c986 */ /* 0x000fe2000c101124 */
[----:B------:R-:W-:Y:S01]  /*6ea0*/  ISETP.LT.OR P4, PT, R3, 0x22, !P0 ;  /* 0x000000220300780c */ /* 0x000fe20004781670 */
[----:B---3--:R-:W-:-:S04]  /*6eb0*/  @!P3 IMAD R15, R104, R153, RZ ;  /* 0x00000099680fb224 */ /* 0x008fc800078e02ff */
        /* <DEDUP_REMOVED lines=128> */
[----:B------:R-:W-:-:S02]  /*76c0*/  ISETP.GE.AND P1, PT, R0, 0x81, PT ;  /* 0x000000810000780c */ /* 0x000fc40003f26270 */
[C---:B------:R-:W-:Y:S01]  /*76d0*/  ISETP.LT.OR P5, PT, R3.reuse, 0x79, !P0 ;  /* 0x000000790300780c */ /* 0x040fe200047a1670 */
[----:B------:R-:W-:Y:S01]  /*76e0*/  @!P4 STG.E.U8 desc[UR36][R8.64+0x71], R147 ;  /* 0x000071930800c986 */ /* 0x000fe2000c101124 */
[C---:B------:R-:W-:Y:S01]  /*76f0*/  ISETP.LT.OR P0, PT, R3.reuse, 0x7a, !P0 ;  /* 0x0000007a0300780c */ /* 0x040fe20004701670 */
[----:B0-----:R-:W-:Y:S01]  /*7700*/  @!P3 IMAD R5, R148, R153, RZ ;  /* 0x000000999405b224 */ /* 0x001fe200078e02ff */
[----:B------:R-:W-:-:S03]  /*7710*/  ISETP.LT.OR P4, PT, R3, 0x1, !P1 ;  /* 0x000000010300780c */ /* 0x000fc60004f81670 */
[----:B------:R-:W-:Y:S01]  /*7720*/  @!P2 IMAD R149, R149, R153, RZ ;  /* 0x000000999595a224 */ /* 0x000fe200078e02ff */
[----:B------:R0:W-:Y:S01]  /*7730*/  @!P3 STG.E.U8 desc[UR36][R158.64+0x78], R5 ;  /* 0x000078059e00b986 */ /* 0x0001e2000c101124 */
[----:B------:R-:W-:-:S03]  /*7740*/  ISETP.LT.OR P3, PT, R3, 0x2, !P1 ;  /* 0x000000020300780c */ /* 0x000fc60004f61670 */
[----:B------:R-:W-:Y:S01]  /*7750*/  @!P2 STG.E.U8 desc[UR36][R158.64+0x79], R149 ;  /* 0x000079959e00a986 */ /* 0x000fe2000c101124 */
[-C--:B-1----:R-:W-:Y:S01]  /*7760*/  @!P5 IMAD R13, R150, R153.reuse, RZ ;  /* 0x00000099960dd224 */ /* 0x082fe200078e02ff */
[----:B------:R-:W-:Y:S01]  /*7770*/  ISETP.GE.AND P2, PT, R0, 0x89, PT ;  /* 0x000000890000780c */ /* 0x000fe20003f46270 */
[-C--:B------:R-:W-:Y:S02]  /*7780*/  @!P0 IMAD R151, R151, R153.reuse, RZ ;  /* 0x0000009997978224 */ /* 0x080fe400078e02ff */
[----:B---3--:R-:W-:Y:S01]  /*7790*/  @!P4 IMAD R15, R24, R153, RZ ;  /* 0x00000099180fc224 */ /* 0x008fe200078e02ff */
[----:B------:R1:W-:Y:S01]  /*77a0*/  @!P5 STG.E.U8 desc[UR36][R8.64+0x78], R13 ;  /* 0x0000780d0800d986 */ /* 0x0003e2000c101124 */
[----:B------:R-:W-:-:S03]  /*77b0*/  ISETP.LT.OR P5, PT, R3, 0x1, !P2 ;  /* 0x000000010300780c */ /* 0x000fc600057a1670 */
[----:B------:R-:W-:Y:S01]  /*77c0*/  @!P3 IMAD R25, R25, R153, RZ ;  /* 0x000000991919b224 */ /* 0x000fe200078e02ff */
[----:B------:R-:W-:Y:S01]  /*77d0*/  @!P0 STG.E.U8 desc[UR36][R8.64+0x79], R151 ;  /* 0x0000799708008986 */ /* 0x000fe2000c101124 */
[----:B------:R-:W-:-:S03]  /*77e0*/  ISETP.LT.OR P0, PT, R3, 0x2, !P2 ;  /* 0x000000020300780c */ /* 0x000fc60005701670 */
[----:B------:R-:W-:Y:S01]  /*77f0*/  @!P4 STG.E.U8 desc[UR36][R6.64], R15 ;  /* 0x0000000f0600c986 */ /* 0x000fe2000c101124 */
        /* <DEDUP_REMOVED lines=19> */
[-C--:B------:R-:W-:Y:S01]  /*7930*/  @!P4 IMAD R9, R32, R153.reuse, RZ ;  /* 0x000000992009c224 */ /* 0x080fe200078e02ff */
        /* <DEDUP_REMOVED lines=127> */
[----:B-1----:R-:W-:-:S04]  /*8130*/  @!P5 IMAD R13, R74, R153, RZ ;  /* 0x000000994a0dd224 */ /* 0x002fc800078e02ff */
        /* <DEDUP_REMOVED lines=12> */
[----:B------:R-:W-:-:S04]  /*8200*/  @!P0 IMAD R9, R78, R153, RZ ;  /* 0x000000994e098224 */ /* 0x000fc800078e02ff */
[-C--:B------:R-:W-:Y:S01]  /*8210*/  @!P4 IMAD R79, R79, R153.reuse, RZ ;  /* 0x000000994f4fc224 */ /* 0x080fe200078e02ff */
[----:B------:R1:W-:Y:S01]  /*8220*/  @!P0 STG.E.U8 desc[UR36][R10.64+0x68], R9 ;  /* 0x000068090a008986 */ /* 0x0003e2000c101124 */
[----:B------:R-:W-:Y:S02]  /*8230*/  ISETP.LT.OR P0, PT, R3, 0x71, !P2 ;  /* 0x000000710300780c */ /* 0x000fe40005701670 */
[----:B------:R-:W-:Y:S01]  /*8240*/  @!P3 IMAD R81, R81, R153, RZ ;  /* 0x000000995151b224 */ /* 0x000fe200078e02ff */
[----:B------:R3:W-:Y:S01]  /*8250*/  @!P4 STG.E.U8 desc[UR36][R10.64+0x69], R79 ;  /* 0x0000694f0a00c986 */ /* 0x0007e2000c101124 */
[----:B------:R-:W-:-:S03]  /*8260*/  ISETP.LT.OR P4, PT, R3, 0x72, !P2 ;  /* 0x000000720300780c */ /* 0x000fc60005781670 */
[----:B------:R3:W-:Y:S01]  /*8270*/  @!P3 STG.E.U8 desc[UR36][R6.64+0x71], R81 ;  /* 0x000071510600b986 */ /* 0x0007e2000c101124 */
[C---:B------:R-:W-:Y:S02]  /*8280*/  ISETP.LT.OR P3, PT, R3.reuse, 0x79, !P1 ;  /* 0x000000790300780c */ /* 0x040fe40004f61670 */
[C---:B------:R-:W-:Y:S01]  /*8290*/  ISETP.LT.OR P1, PT, R3.reuse, 0x7a, !P1 ;  /* 0x0000007a0300780c */ /* 0x040fe20004f21670 */
[----:B------:R3:W-:Y:S01]  /*82a0*/  @!P5 STG.E.U8 desc[UR36][R6.64+0x70], R13 ;  /* 0x0000700d0600d986 */ /* 0x0007e2000c101124 */
[C---:B------:R-:W-:Y:S02]  /*82b0*/  ISETP.LT.OR P5, PT, R3.reuse, 0x79, !P2 ;  /* 0x000000790300780c */ /* 0x040fe400057a1670 */
[----:B------:R-:W-:Y:S01]  /*82c0*/  ISETP.LT.OR P2, PT, R3, 0x7a, !P2 ;  /* 0x0000007a0300780c */ /* 0x000fe20005741670 */
[-C--:B------:R-:W-:Y:S02]  /*82d0*/  @!P0 IMAD R3, R82, R153.reuse, RZ ;  /* 0x0000009952038224 */ /* 0x080fe400078e02ff */
[----:B------:R-:W-:-:S03]  /*82e0*/  @!P4 IMAD R83, R83, R153, RZ ;  /* 0x000000995353c224 */ /* 0x000fc600078e02ff */
[----:B------:R3:W-:Y:S01]  /*82f0*/  @!P0 STG.E.U8 desc[UR36][R10.64+0x70], R3 ;  /* 0x000070030a008986 */ /* 0x0007e2000c101124 */
[-C--:B0-----:R-:W-:Y:S02]  /*8300*/  @!P3 IMAD R5, R84, R153.reuse, RZ ;  /* 0x000000995405b224 */ /* 0x081fe400078e02ff */
[-C--:B------:R-:W-:Y:S01]  /*8310*/  @!P1 IMAD R85, R85, R153.reuse, RZ ;  /* 0x0000009955559224 */ /* 0x080fe200078e02ff */
[----:B------:R3:W-:Y:S01]  /*8320*/  @!P4 STG.E.U8 desc[UR36][R10.64+0x71], R83 ;  /* 0x000071530a00c986 */ /* 0x0007e2000c101124 */
[-C--:B-1----:R-:W-:Y:S02]  /*8330*/  @!P5 IMAD R9, R86, R153.reuse, RZ ;  /* 0x000000995609d224 */ /* 0x082fe400078e02ff */
[----:B------:R-:W-:Y:S01]  /*8340*/  @!P2 IMAD R87, R87, R153, RZ ;  /* 0x000000995757a224 */ /* 0x000fe200078e02ff */
[----:B------:R3:W-:Y:S04]  /*8350*/  @!P3 STG.E.U8 desc[UR36][R6.64+0x78], R5 ;  /* 0x000078050600b986 */ /* 0x0007e8000c101124 */
[----:B------:R3:W-:Y:S04]  /*8360*/  @!P1 STG.E.U8 desc[UR36][R6.64+0x79], R85 ;  /* 0x0000795506009986 */ /* 0x0007e8000c101124 */
[----:B------:R3:W-:Y:S04]  /*8370*/  @!P5 STG.E.U8 desc[UR36][R10.64+0x78], R9 ;  /* 0x000078090a00d986 */ /* 0x0007e8000c101124 */
[----:B------:R3:W-:Y:S02]  /*8380*/  @!P2 STG.E.U8 desc[UR36][R10.64+0x79], R87 ;  /* 0x000079570a00a986 */ /* 0x0007e4000c101124 */
.L_x_286:
[----:B------:R-:W-:Y:S05]  /*8390*/  BSYNC B0 ;  /* 0x0000000000007941 */ /* 0x000fea0003800000 */
.L_x_28:
[----:B------:R-:W-:Y:S01]  /*83a0*/  ULDC UR4, c[0x0][0xc] ;  /* 0x0000030000047ab9 */ /* 0x000fe20000000800 */
[----:B------:R-:W-:Y:S01]  /*83b0*/  ULDC UR5, c[0x0][0x10] ;  /* 0x0000040000057ab9 */ /* 0x000fe20000000800 */
[----:B---3--:R-:W3:Y:S01]  /*83c0*/  LDC R3, c[0x0][0x14] ;  /* 0x00000500ff037b82 */ /* 0x008ee20000000800 */
[----:B------:R-:W-:Y:S01]  /*83d0*/  UIMAD.WIDE.U32 UR4, UR4, UR5, URZ ;  /* 0x00000005040472a5 */ /* 0x000fe2000f8e003f */
[----:B------:R-:W-:Y:S01]  /*83e0*/  PRMT R0, RZ, 0x7610, R0 ;  /* 0x00007610ff007816 */ /* 0x000fe20000000000 */
[----:B------:R-:W-:Y:S02]  /*83f0*/  IMAD.MOV.U32 R23, RZ, RZ, -0x1 ;  /* 0xffffffffff177424 */ /* 0x000fe400078e00ff */
[----:B------:R-:W-:Y:S02]  /*8400*/  IMAD.MOV.U32 R22, RZ, RZ, -0x1 ;  /* 0xffffffffff167424 */ /* 0x000fe400078e00ff */
[----:B---3--:R-:W-:-:S04]  /*8410*/  IMAD.WIDE.U32 R16, R3, UR4, R16 ;  /* 0x0000000403107c25 */ /* 0x008fc8000f8e0010 */
[----:B------:R-:W-:Y:S01]  /*8420*/  IMAD R3, R3, UR5, RZ ;  /* 0x0000000503037c24 */ /* 0x000fe2000f8e02ff */
[----:B------:R-:W-:Y:S02]  /*8430*/  ULDC.64 UR4, c[0x0][0x650] ;  /* 0x0001940000047ab9 */ /* 0x000fe40000000a00 */
[----:B------:R-:W-:Y:S01]  /*8440*/  ISETP.GE.U32.AND P0, PT, R16, UR4, PT ;  /* 0x0000000410007c0c */ /* 0x000fe2000bf06070 */
[----:B------:R-:W-:-:S05]  /*8450*/  IMAD.IADD R17, R17, 0x1, R3 ;  /* 0x0000000111117824 */ /* 0x000fca00078e0203 */
[----:B------:R-:W-:-:S13]  /*8460*/  ISETP.GE.U32.AND.EX P0, PT, R17, UR5, PT, P0 ;  /* 0x0000000511007c0c */ /* 0x000fda000bf06100 */
[----:B------:R-:W-:Y:S05]  /*8470*/  @P0 BRA `(.L_x_287) ;  /* 0x0000000400640947 */ /* 0x000fea0003800000 */
[----:B------:R-:W3:Y:S01]  /*8480*/  S2R R12, SR_CTAID.X ;  /* 0x00000000000c7919 */ /* 0x000ee20000002500 */
[----:B0-----:R-:W0:Y:S01]  /*8490*/  LDC.64 R10, c[0x0][0x628] ;  /* 0x00018a00ff0a7b82 */ /* 0x001e220000000a00 */
[----:B------:R-:W-:Y:S01]  /*84a0*/  ULDC UR4, c[0x0][0x150] ;  /* 0x0000540000047ab9 */ /* 0x000fe20000000800 */
[----:B------:R-:W-:Y:S01]  /*84b0*/  IMAD.MOV.U32 R8, RZ, RZ, R16 ;  /* 0x000000ffff087224 */ /* 0x000fe200078e0010 */
[----:B------:R-:W0:Y:S01]  /*84c0*/  S2R R23, SR_CTAID.Y ;  /* 0x0000000000177919 */ /* 0x000e220000002600 */
[----:B------:R-:W-:-:S04]  /*84d0*/  IMAD.MOV.U32 R9, RZ, RZ, R17 ;  /* 0x000000ffff097224 */ /* 0x000fc800078e0011 */
[----:B------:R-:W1:Y:S08]  /*84e0*/  LDC R21, c[0x0][0x144] ;  /* 0x00005100ff157b82 */ /* 0x000e700000000800 */
[----:B------:R-:W1:Y:S08]  /*84f0*/  LDC R0, c[0x0][0x630] ;  /* 0x00018c00ff007b82 */ /* 0x000e700000000800 */
[----:B------:R-:W1:Y:S01]  /*8500*/  LDC.64 R14, c[0x0][0x620] ;  /* 0x00018800ff0e7b82 */ /* 0x000e620000000a00 */
[----:B0-----:R-:W-:-:S04]  /*8510*/  ISETP.NE.U32.AND P0, PT, R10, RZ, PT ;  /* 0x000000ff0a00720c */ /* 0x001fc80003f05070 */
[----:B------:R-:W-:Y:S02]  /*8520*/  ISETP.NE.AND.EX P0, PT, R11, RZ, PT, P0 ;  /* 0x000000ff0b00720c */ /* 0x000fe40003f05300 */
[----:B---3--:R-:W-:-:S05]  /*8530*/  I2FP.F32.U32 R3, R12 ;  /* 0x0000000c00037245 */ /* 0x008fca0000201000 */
[----:B------:R-:W-:-:S04]  /*8540*/  FMUL R3, R3, UR4 ;  /* 0x0000000403037c20 */ /* 0x000fc80008400000 */
[----:B------:R0:W3:Y:S02]  /*8550*/  F2I.U32.TRUNC.NTZ R20, R3 ;  /* 0x0000000300147305 */ /* 0x0000e4000020f000 */
[----:B------:R-:W-:Y:S05]  /*8560*/  @!P0 BRA `(.L_x_288) ;  /* 0x0000000000288947 */ /* 0x000fea0003800000 */
[----:B0-----:R-:W0:Y:S02]  /*8570*/  LDC R3, c[0x0][0x634] ;  /* 0x00018d00ff037b82 */ /* 0x001e240000000800 */
[----:B0-----:R-:W-:-:S05]  /*8580*/  IADD3 R3, P0, R16, R3, RZ ;  /* 0x0000000310037210 */ /* 0x001fca0007f1e0ff */
[----:B------:R-:W-:-:S04]  /*8590*/  IMAD.X R13, RZ, RZ, R17, P0 ;  /* 0x000000ffff0d7224 */ /* 0x000fc800000e0611 */
[----:B------:R-:W-:-:S04]  /*85a0*/  IMAD.WIDE.U32 R4, R13, R10, RZ ;  /* 0x0000000a0d047225 */ /* 0x000fc800078e00ff */
[----:B-1----:R-:W-:-:S04]  /*85b0*/  IMAD.WIDE.U32 R6, P0, R3, R11, R4 ;  /* 0x0000000b03067225 */ /* 0x002fc80007800004 */
[----:B------:R-:W-:-:S04]  /*85c0*/  IMAD.WIDE.U32 R4, R3, R10, RZ ;  /* 0x0000000a03047225 */ /* 0x000fc800078e00ff */
[----:B------:R-:W-:Y:S01]  /*85d0*/  IMAD.X R9, RZ, RZ, RZ, P0 ;  /* 0x000000ffff097224 */ /* 0x000fe200000e06ff */
[----:B------:R-:W-:Y:S01]  /*85e0*/  IADD3 RZ, P0, R5, R6, RZ ;  /* 0x0000000605ff7210 */ /* 0x000fe20007f1e0ff */
[----:B------:R-:W-:-:S04]  /*85f0*/  IMAD.MOV.U32 R8, RZ, RZ, R7 ;  /* 0x000000ffff087224 */ /* 0x000fc800078e0007 */
[----:B------:R-:W-:-:S08]  /*8600*/  IMAD.WIDE.U32.X R8, R13, R11, R8, P0 ;  /* 0x0000000b0d087225 */ /* 0x000fd000000e0408 */
.L_x_288:
[----:B------:R-:W2:Y:S01]  /*8610*/  LDC.64 R26, c[0x0][0x640] ;  /* 0x00019000ff1a7b82 */ /* 0x000ea20000000a00 */
[-CC-:B-1----:R-:W-:Y:S01]  /*8620*/  SHF.R.U64 R22, R8, R0.reuse, R9.reuse ;  /* 0x0000000008167219 */ /* 0x182fe20000001209 */
[----:B---3--:R-:W-:Y:S01]  /*8630*/  IMAD.MOV R20, RZ, RZ, -R20 ;  /* 0x000000ffff147224 */ /* 0x008fe200078e0a14 */
[----:B------:R-:W-:Y:S01]  /*8640*/  SHF.R.U32.HI R0, RZ, R0, R9 ;  /* 0x00000000ff007219 */ /* 0x000fe20000011609 */
[----:B------:R-:W-:Y:S01]  /*8650*/  ULDC UR4, c[0x0][0x154] ;  /* 0x0000550000047ab9 */ /* 0x000fe20000000800 */
[----:B0-----:R-:W-:Y:S01]  /*8660*/  IADD3 R3, P0, RZ, -R22, RZ ;  /* 0x80000016ff037210 */ /* 0x001fe20007f1e0ff */
[----:B------:R-:W-:Y:S02]  /*8670*/  IMAD R21, R21, R20, R12 ;  /* 0x0000001415157224 */ /* 0x000fe400078e020c */
[----:B------:R-:W0:Y:S01]  /*8680*/  LDC R6, c[0x0][0x618] ;  /* 0x00018600ff067b82 */ /* 0x000e220000000800 */
[----:B------:R-:W-:Y:S02]  /*8690*/  IMAD.MOV.U32 R7, RZ, RZ, 0x1 ;  /* 0x00000001ff077424 */ /* 0x000fe400078e00ff */
[----:B------:R-:W-:-:S04]  /*86a0*/  IMAD.X R5, RZ, RZ, ~R0, P0 ;  /* 0x000000ffff057224 */ /* 0x000fc800000e0e00 */
[-C--:B------:R-:W-:Y:S01]  /*86b0*/  IMAD R0, R5, R14.reuse, RZ ;  /* 0x0000000e05007224 */ /* 0x080fe200078e02ff */
[----:B------:R-:W1:Y:S01]  /*86c0*/  LDC R8, c[0x0][0x608] ;  /* 0x00018200ff087b82 */ /* 0x000e620000000800 */
[----:B------:R-:W-:-:S04]  /*86d0*/  IMAD.WIDE.U32 R4, R3, R14, R16 ;  /* 0x0000000e03047225 */ /* 0x000fc800078e0010 */
[----:B------:R-:W-:Y:S01]  /*86e0*/  IMAD R3, R3, R15, R0 ;  /* 0x0000000f03037224 */ /* 0x000fe200078e0200 */
[----:B------:R-:W-:Y:S02]  /*86f0*/  I2FP.F32.U32 R0, R23 ;  /* 0x0000001700007245 */ /* 0x000fe40000201000 */
[----:B------:R-:W3:Y:S01]  /*8700*/  LDC R24, c[0x0][0x658] ;  /* 0x00019600ff187b82 */ /* 0x000ee20000000800 */
[----:B------:R-:W-:Y:S01]  /*8710*/  IMAD.IADD R3, R5, 0x1, R3 ;  /* 0x0000000105037824 */ /* 0x000fe200078e0203 */
[----:B--2---:R-:W-:Y:S01]  /*8720*/  ISETP.NE.U32.AND P0, PT, R26, RZ, PT ;  /* 0x000000ff1a00720c */ /* 0x004fe20003f05070 */
[----:B------:R-:W-:Y:S01]  /*8730*/  FMUL R0, R0, UR4 ;  /* 0x0000000400007c20 */ /* 0x000fe20008400000 */
[----:B------:R-:W-:Y:S02]  /*8740*/  IMAD.MOV.U32 R5, RZ, RZ, -0x1 ;  /* 0xffffffffff057424 */ /* 0x000fe400078e00ff */
[----:B------:R-:W-:Y:S01]  /*8750*/  ISETP.NE.AND.EX P0, PT, R27, RZ, PT, P0 ;  /* 0x000000ff1b00720c */ /* 0x000fe20003f05300 */
[----:B------:R2:W2:Y:S01]  /*8760*/  F2I.U32.TRUNC.NTZ R13, R0 ;  /* 0x00000000000d7305 */ /* 0x0004a2000020f000 */
[----:B------:R-:W2:Y:S01]  /*8770*/  LDC R20, c[0x0][0x148] ;  /* 0x00005200ff147b82 */ /* 0x000ea20000000800 */
[----:B0-----:R-:W-:-:S02]  /*8780*/  SHF.R.U64 R12, R4, R6, R3 ;  /* 0x00000006040c7219 */ /* 0x001fc40000001203 */
[----:B------:R-:W-:-:S05]  /*8790*/  SHF.R.U32.HI R3, RZ, R6, R3 ;  /* 0x00000006ff037219 */ /* 0x000fca0000011603 */
[----:B------:R-:W0:Y:S01]  /*87a0*/  LDC R15, c[0x0][0x600] ;  /* 0x00018000ff0f7b82 */ /* 0x000e220000000800 */
[-CC-:B-1----:R-:W-:Y:S02]  /*87b0*/  SHF.R.U64 R10, R12, R8.reuse, R3.reuse ;  /* 0x000000080c0a7219 */ /* 0x182fe40000001203 */
[----:B------:R-:W-:-:S05]  /*87c0*/  SHF.R.U32.HI R3, RZ, R8, R3 ;  /* 0x00000008ff037219 */ /* 0x000fca0000011603 */
[----:B------:R-:W1:Y:S01]  /*87d0*/  LDC R28, c[0x0][0x648] ;  /* 0x00019200ff1c7b82 */ /* 0x000e620000000800 */
[-C--:B---3--:R-:W-:Y:S02]  /*87e0*/  SHF.L.U32 R4, R5, R24.reuse, RZ ;  /* 0x0000001805047219 */ /* 0x088fe400000006ff */
[--C-:B------:R-:W-:Y:S02]  /*87f0*/  SHF.R.U64 R14, R10, R24, R3.reuse ;  /* 0x000000180a0e7219 */ /* 0x100fe40000001203 */
[----:B------:R-:W-:Y:S02]  /*8800*/  LOP3.LUT R25, RZ, R4, RZ, 0x33, !PT ;  /* 0x00000004ff197212 */ /* 0x000fe400078e33ff */
[-C--:B------:R-:W-:Y:S01]  /*8810*/  SHF.R.U32.HI R5, RZ, R24.reuse, R3 ;  /* 0x00000018ff057219 */ /* 0x080fe20000011603 */
[----:B------:R-:W3:Y:S01]  /*8820*/  LDC R29, c[0x0][0x638] ;  /* 0x00018e00ff1d7b82 */ /* 0x000ee20000000800 */
[----:B------:R-:W-:Y:S01]  /*8830*/  SHF.L.U32 R152, R7, R24, RZ ;  /* 0x0000001807987219 */ /* 0x000fe200000006ff */
[----:B------:R-:W-:-:S06]  /*8840*/  IMAD.MOV.U32 R4, RZ, RZ, R14 ;  /* 0x000000ffff047224 */ /* 0x000fcc00078e000e */
[----:B------:R-:W0:Y:S01]  /*8850*/  LDC R30, c[0x0][0x610] ;  /* 0x00018400ff1e7b82 */ /* 0x000e220000000800 */
[----:B------:R-:W-:Y:S05]  /*8860*/  @!P0 BRA `(.L_x_289) ;  /* 0x0000000000288947 */ /* 0x000fea0003800000 */
[----:B------:R-:W4:Y:S02]  /*8870*/  LDC R3, c[0x0][0x64c] ;  /* 0x00019300ff037b82 */ /* 0x000f240000000800 */
[----:B----4-:R-:W-:-:S05]  /*8880*/  IADD3 R3, P0, R14, R3, RZ ;  /* 0x000000030e037210 */ /* 0x010fca0007f1e0ff */
        /* <DEDUP_REMOVED lines=8> */
.L_x_289:
[----:B------:R-:W-:Y:S01]  /*8910*/  ISETP.NE.AND P0, PT, R2, 0x1, PT ;  /* 0x000000010200780c */ /* 0x000fe20003f05270 */
[----:B0-----:R-:W-:Y:S01]  /*8920*/  VIADD R7, R15, 0xffffffff ;  /* 0xffffffff0f077836 */ /* 0x001fe20000000000 */
[----:B-12---:R-:W-:Y:S01]  /*8930*/  SHF.R.U64 R0, R4, R28, R5 ;  /* 0x0000001c04007219 */ /* 0x006fe20000001205 */
[----:B------:R-:W-:Y:S01]  /*8940*/  IMAD.MOV R13, RZ, RZ, -R13 ;  /* 0x000000ffff0d7224 */ /* 0x000fe200078e0a0d */
[----:B------:R-:W-:Y:S01]  /*8950*/  LOP3.LUT R5, R10, R25, RZ, 0xc0, !PT ;  /* 0x000000190a057212 */ /* 0x000fe200078ec0ff */
[----:B------:R-:W-:Y:S02]  /*8960*/  IMAD.MOV.U32 R4, RZ, RZ, 0x1 ;  /* 0x00000001ff047424 */ /* 0x000fe400078e00ff */
[----:B------:R-:W-:Y:S02]  /*8970*/  IMAD.MOV R3, RZ, RZ, -R0 ;  /* 0x000000ffff037224 */ /* 0x000fe400078e0a00 */
[----:B------:R-:W-:Y:S01]  /*8980*/  IMAD R152, R152, R0, R5 ;  /* 0x0000000098987224 */ /* 0x000fe200078e0205 */
[----:B------:R-:W-:Y:S01]  /*8990*/  LOP3.LUT R5, R12, R7, RZ, 0xc0, !PT ;  /* 0x000000070c057212 */ /* 0x000fe200078ec0ff */
[----:B---3--:R-:W-:-:S02]  /*89a0*/  IMAD R0, R3, R29, R14 ;  /* 0x0000001d03007224 */ /* 0x008fc400078e020e */
[----:B------:R-:W-:Y:S02]  /*89b0*/  @P0 IMAD R21, R20, R13, R23 ;  /* 0x0000000d14150224 */ /* 0x000fe400078e0217 */
[----:B------:R-:W-:Y:S01]  /*89c0*/  IMAD R3, R0, R15, R5 ;  /* 0x0000000f00037224 */ /* 0x000fe200078e0205 */
[----:B------:R-:W-:Y:S01]  /*89d0*/  PRMT R0, R4, 0x7610, R0 ;  /* 0x0000761004007816 */ /* 0x000fe20000000000 */
[----:B------:R-:W-:-:S05]  /*89e0*/  IMAD R152, R152, R30, R21 ;  /* 0x0000001e98987224 */ /* 0x000fca00078e0215 */
[----:B------:R-:W-:Y:S02]  /*89f0*/  SEL R23, R3, R152, !P0 ;  /* 0x0000009803177207 */ /* 0x000fe40004000000 */
[----:B------:R-:W-:-:S07]  /*8a00*/  SEL R152, R152, R3, !P0 ;  /* 0x0000000398987207 */ /* 0x000fce0004000000 */
.L_x_287:
[----:B------:R-:W-:-:S13]  /*8a10*/  LOP3.LUT P0, RZ, R0, 0xff, RZ, 0xc0, !PT ;  /* 0x000000ff00ff7812 */ /* 0x000fda000780c0ff */
[----:B------:R-:W-:Y:S05]  /*8a20*/  @P0 BRA `(.L_x_290) ;  /* 0xffffff8400380947 */ /* 0x000fea000383ffff */
[----:B------:R-:W-:Y:S05]  /*8a30*/  EXIT ;  /* 0x000000000000794d */ /* 0x000fea0003800000 */
.L_x_3:
[----:B0-----:R-:W-:Y:S01]  /*8a40*/  ULDC.64 UR4, c[0x0][0x650] ;  /* 0x0001940000047ab9 */ /* 0x001fe20000000a00 */
        /* <DEDUP_REMOVED lines=25> */
.L_x_292:
[--C-:B------:R-:W-:Y:S01]  /*8be0*/  SHF.R.U64 R12, R10, R14, R11.reuse ;  /* 0x0000000e0a0c7219 */ /* 0x100fe2000000120b */
[----:B------:R-:W0:Y:S01]  /*8bf0*/  LDC R22, c[0x0][0x618] ;  /* 0x00018600ff167b82 */ /* 0x000e220000000800 */
[----:B------:R-:W-:Y:S01]  /*8c00*/  I2FP.F32.U32 R6, R4 ;  /* 0x0000000400067245 */ /* 0x000fe20000201000 */
[----:B------:R-:W-:Y:S01]  /*8c10*/  ULDC UR4, c[0x0][0x150] ;  /* 0x0000540000047ab9 */ /* 0x000fe20000000800 */
[----:B------:R-:W-:Y:S02]  /*8c20*/  SHF.R.U32.HI R5, RZ, R14, R11 ;  /* 0x0000000eff057219 */ /* 0x000fe4000001160b */
[----:B------:R-:W-:Y:S01]  /*8c30*/  IADD3 R9, P0, RZ, -R12, RZ ;  /* 0x8000000cff097210 */ /* 0x000fe20007f1e0ff */
[----:B------:R-:W-:Y:S01]  /*8c40*/  FMUL R11, R6, UR4 ;  /* 0x00000004060b7c20 */ /* 0x000fe20008400000 */
[----:B------:R-:W-:Y:S01]  /*8c50*/  ULDC UR4, c[0x0][0x154] ;  /* 0x0000550000047ab9 */ /* 0x000fe20000000800 */
[----:B------:R-:W1:Y:S02]  /*8c60*/  LDC.64 R24, c[0x0][0x640] ;  /* 0x00019000ff187b82 */ /* 0x000e640000000a00 */
[----:B------:R-:W-:-:S02]  /*8c70*/  IMAD.X R5, RZ, RZ, ~R5, P0 ;  /* 0x000000ffff057224 */ /* 0x000fc400000e0e05 */
[----:B------:R-:W2:Y:S01]  /*8c80*/  F2I.U32.TRUNC.NTZ R11, R11 ;  /* 0x0000000b000b7305 */ /* 0x000ea2000020f000 */
[----:B------:R-:W-:-:S03]  /*8c90*/  IMAD.WIDE.U32 R6, R9, R20, R16 ;  /* 0x0000001409067225 */ /* 0x000fc600078e0010 */
[----:B------:R-:W3:Y:S01]  /*8ca0*/  LDC R13, c[0x0][0x144] ;  /* 0x00005100ff0d7b82 */ /* 0x000ee20000000800 */
[----:B------:R-:W-:-:S04]  /*8cb0*/  IMAD R8, R5, R20, RZ ;  /* 0x0000001405087224 */ /* 0x000fc800078e02ff */
[----:B------:R-:W-:Y:S02]  /*8cc0*/  IMAD R5, R9, R21, R8 ;  /* 0x0000001509057224 */ /* 0x000fe400078e0208 */
[----:B------:R-:W-:Y:S01]  /*8cd0*/  IMAD.MOV.U32 R8, RZ, RZ, -0x1 ;  /* 0xffffffffff087424 */ /* 0x000fe200078e00ff */
[----:B------:R-:W4:Y:S01]  /*8ce0*/  LDC R14, c[0x0][0x608] ;  /* 0x00018200ff0e7b82 */ /* 0x000f220000000800 */
[----:B------:R-:W-:Y:S01]  /*8cf0*/  IMAD.IADD R5, R7, 0x1, R5 ;  /* 0x0000000107057824 */ /* 0x000fe200078e0205 */
[----:B------:R-:W-:-:S04]  /*8d00*/  I2FP.F32.U32 R7, R3 ;  /* 0x0000000300077245 */ /* 0x000fc80000201000 */
[-C--:B0-----:R-:W-:Y:S01]  /*8d10*/  SHF.R.U64 R10, R6, R22.reuse, R5 ;  /* 0x00000016060a7219 */ /* 0x081fe20000001205 */
[----:B--2---:R-:W-:Y:S01]  /*8d20*/  IMAD.MOV R6, RZ, RZ, -R11 ;  /* 0x000000ffff067224 */ /* 0x004fe200078e0a0b */
[----:B------:R-:W0:Y:S01]  /*8d30*/  LDC R9, c[0x0][0x658] ;  /* 0x00019600ff097b82 */ /* 0x000e220000000800 */
[----:B-1----:R-:W-:Y:S01]  /*8d40*/  ISETP.NE.U32.AND P0, PT, R24, RZ, PT ;  /* 0x000000ff1800720c */ /* 0x002fe20003f05070 */
[----:B------:R-:W-:Y:S01]  /*8d50*/  FMUL R7, R7, UR4 ;  /* 0x0000000407077c20 */ /* 0x000fe20008400000 */
[----:B------:R-:W-:Y:S02]  /*8d60*/  SHF.R.U32.HI R5, RZ, R22, R5 ;  /* 0x00000016ff057219 */ /* 0x000fe40000011605 */
[----:B------:R-:W-:-:S03]  /*8d70*/  ISETP.NE.AND.EX P0, PT, R25, RZ, PT, P0 ;  /* 0x000000ff1900720c */ /* 0x000fc60003f05300 */
[----:B------:R-:W1:Y:S01]  /*8d80*/  LDC R20, c[0x0][0x148] ;  /* 0x00005200ff147b82 */ /* 0x000e620000000800 */
[----:B---3--:R-:W-:Y:S02]  /*8d90*/  IMAD R23, R13, R6, R4 ;  /* 0x000000060d177224 */ /* 0x008fe400078e0204 */
[----:B------:R-:W-:-:S05]  /*8da0*/  IMAD.MOV.U32 R6, RZ, RZ, 0x1 ;  /* 0x00000001ff067424 */ /* 0x000fca00078e00ff */
[----:B------:R-:W2:Y:S01]  /*8db0*/  LDC R21, c[0x0][0x600] ;  /* 0x00018000ff157b82 */ /* 0x000ea20000000800 */
[-CC-:B----4-:R-:W-:Y:S02]  /*8dc0*/  SHF.R.U64 R13, R10, R14.reuse, R5.reuse ;  /* 0x0000000e0a0d7219 */ /* 0x190fe40000001205 */
[----:B------:R-:W-:Y:S02]  /*8dd0*/  SHF.R.U32.HI R4, RZ, R14, R5 ;  /* 0x0000000eff047219 */ /* 0x000fe40000011605 */
[----:B------:R3:W4:Y:S03]  /*8de0*/  F2I.U32.TRUNC.NTZ R14, R7 ;  /* 0x00000007000e7305 */ /* 0x000726000020f000 */
[----:B------:R-:W1:Y:S01]  /*8df0*/  LDC R26, c[0x0][0x648] ;  /* 0x00019200ff1a7b82 */ /* 0x000e620000000800 */
[-C--:B0-----:R-:W-:Y:S02]  /*8e00*/  SHF.R.U64 R15, R13, R9.reuse, R4 ;  /* 0x000000090d0f7219 */ /* 0x081fe40000001204 */
[----:B------:R-:W-:-:S02]  /*8e10*/  SHF.L.U32 R8, R8, R9, RZ ;  /* 0x0000000908087219 */ /* 0x000fc400000006ff */
[-C--:B------:R-:W-:Y:S01]  /*8e20*/  SHF.R.U32.HI R5, RZ, R9.reuse, R4 ;  /* 0x00000009ff057219 */ /* 0x080fe20000011604 */
[----:B------:R-:W-:Y:S01]  /*8e30*/  IMAD.MOV.U32 R4, RZ, RZ, R15 ;  /* 0x000000ffff047224 */ /* 0x000fe200078e000f */
[----:B------:R-:W-:Y:S01]  /*8e40*/  SHF.L.U32 R22, R6, R9, RZ ;  /* 0x0000000906167219 */ /* 0x000fe200000006ff */
[----:B------:R-:W0:Y:S01]  /*8e50*/  LDC R27, c[0x0][0x638] ;  /* 0x00018e00ff1b7b82 */ /* 0x000e220000000800 */
[----:B------:R-:W-:-:S07]  /*8e60*/  LOP3.LUT R28, RZ, R8, RZ, 0x33, !PT ;  /* 0x00000008ff1c7212 */ /* 0x000fce00078e33ff */
        /* <DEDUP_REMOVED lines=12> */
.L_x_293:
[----:B------:R-:W-:Y:S01]  /*8f30*/  ISETP.NE.AND P0, PT, R2, 0x1, PT ;  /* 0x000000010200780c */ /* 0x000fe20003f05270 */
[----:B--2---:R-:W-:Y:S01]  /*8f40*/  VIADD R7, R21, 0xffffffff ;  /* 0xffffffff15077836 */ /* 0x004fe20000000000 */
[----:B-1----:R-:W-:Y:S01]  /*8f50*/  SHF.R.U64 R5, R4, R26, R5 ;  /* 0x0000001a04057219 */ /* 0x002fe20000001205 */
[----:B------:R-:W-:Y:S01]  /*8f60*/  IMAD.MOV R14, RZ, RZ, -R14 ;  /* 0x000000ffff0e7224 */ /* 0x000fe200078e0a0e */
[----:B------:R-:W-:Y:S01]  /*8f70*/  LOP3.LUT R4, R13, R28, RZ, 0xc0, !PT ;  /* 0x0000001c0d047212 */ /* 0x000fe200078ec0ff */
[----:B------:R-:W-:Y:S01]  /*8f80*/  IMAD.MOV.U32 R8, RZ, RZ, R12 ;  /* 0x000000ffff087224 */ /* 0x000fe200078e000c */
[----:B------:R-:W-:Y:S01]  /*8f90*/  LOP3.LUT R10, R10, R7, RZ, 0xc0, !PT ;  /* 0x000000070a0a7212 */ /* 0x000fe200078ec0ff */
[----:B------:R-:W-:Y:S02]  /*8fa0*/  IMAD.MOV R6, RZ, RZ, -R5 ;  /* 0x000000ffff067224 */ /* 0x000fe400078e0a05 */
[----:B------:R-:W-:-:S04]  /*8fb0*/  IMAD R4, R22, R5, R4 ;  /* 0x0000000516047224 */ /* 0x000fc800078e0204 */
[----:B------:R-:W-:Y:S02]  /*8fc0*/  @P0 IMAD R23, R20, R14, R3 ;  /* 0x0000000e14170224 */ /* 0x000fe400078e0203 */
[----:B0-----:R-:W-:Y:S02]  /*8fd0*/  IMAD R3, R6, R27, R15 ;  /* 0x0000001b06037224 */ /* 0x001fe400078e020f */
[----:B------:R-:W-:Y:S02]  /*8fe0*/  IMAD R7, R4, R29, R23 ;  /* 0x0000001d04077224 */ /* 0x000fe400078e0217 */
[----:B------:R-:W-:Y:S02]  /*8ff0*/  IMAD R4, R3, R21, R10 ;  /* 0x0000001503047224 */ /* 0x000fe400078e020a */
[----:B------:R-:W-:-:S03]  /*9000*/  IMAD.MOV.U32 R6, RZ, RZ, 0x1 ;  /* 0x00000001ff067424 */ /* 0x000fc600078e00ff */
[----:B------:R-:W-:Y:S02]  /*9010*/  SEL R9, R4, R7, !P0 ;  /* 0x0000000704097207 */ /* 0x000fe40004000000 */
[----:B------:R-:W-:-:S07]  /*9020*/  SEL R7, R7, R4, !P0 ;  /* 0x0000000407077207 */ /* 0x000fce0004000000 */
.L_x_291:
[----:B------:R-:W-:-:S08]  /*9030*/  NOP ;  /* 0x0000000000007918 */ /* 0x000fd00000000000 */
[----:B------:R-:W0:-:S00]  /*9040*/  USETMAXREG.DEALLOC.CTAPOOL 0x28 ;  /* 0x00000028000079c8 */ /* 0x000e0000080e0500 */
[----:B0-----:R-:W-:-:S13]  /*9050*/  ISETP.NE.AND P0, PT, R0, RZ, PT ;  /* 0x000000ff0000720c */ /* 0x001fda0003f05270 */
[----:B------:R-:W-:Y:S05]  /*9060*/  @P0 EXIT ;  /* 0x000000000000094d */ /* 0x000fea0003800000 */
[----:B------:R-:W-:Y:S01]  /*9070*/  LOP3.LUT P0, RZ, R6, 0xff, RZ, 0xc0, !PT ;  /* 0x000000ff06ff7812 */ /* 0x000fe2000780c0ff */
[----:B------:R-:W-:Y:S02]  /*9080*/  IMAD.MOV.U32 R0, RZ, RZ, 0x1 ;  /* 0x00000001ff007424 */ /* 0x000fe400078e00ff */
[----:B------:R-:W-:-:S10]  /*9090*/  IMAD.MOV.U32 R12, RZ, RZ, RZ ;  /* 0x000000ffff0c7224 */ /* 0x000fd400078e00ff */
[----:B------:R-:W-:Y:S05]  /*90a0*/  @!P0 BRA `(.L_x_294) ;  /* 0x0000000c00308947 */ /* 0x000fea0003800000 */
[----:B------:R-:W0:Y:S01]  /*90b0*/  LDC R0, c[0x0][0x28c] ;  /* 0x0000a300ff007b82 */ /* 0x000e220000000800 */
[----:B------:R-:W-:Y:S01]  /*90c0*/  ULDC UR5, c[0x0][0x600] ;  /* 0x0001800000057ab9 */ /* 0x000fe20000000800 */
[----:B------:R-:W-:Y:S01]  /*90d0*/  ULDC UR4, c[0x0][0xc] ;  /* 0x0000030000047ab9 */ /* 0x000fe20000000800 */
[----:B------:R-:W-:Y:S01]  /*90e0*/  UIADD3 UR16, UR5, -0x1, URZ ;  /* 0xffffffff05107890 */ /* 0x000fe2000fffe03f */
[C---:B------:R-:W-:Y:S01]  /*90f0*/  LOP3.LUT P2, RZ, R18.reuse, 0x7f, RZ, 0xc0, !PT ;  /* 0x0000007f12ff7812 */ /* 0x040fe2000784c0ff */
[----:B------:R-:W-:Y:S01]  /*9100*/  ULDC UR6, c[0x0][0x658] ;  /* 0x0001960000067ab9 */ /* 0x000fe20000000800 */
[----:B------:R-:W-:Y:S01]  /*9110*/  ULDC UR5, c[0x0][0x10] ;  /* 0x0000040000057ab9 */ /* 0x000fe20000000800 */
[----:B------:R-:W-:Y:S01]  /*9120*/  UMOV UR7, 0xffffffff ;  /* 0xffffffff00077882 */ /* 0x000fe20000000000 */
[----:B------:R-:W-:Y:S01]  /*9130*/  UMOV UR8, 0x1 ;  /* 0x0000000100087882 */ /* 0x000fe20000000000 */
[----:B------:R-:W-:Y:S01]  /*9140*/  UIMAD.WIDE.U32 UR4, UR4, UR5, URZ ;  /* 0x00000005040472a5 */ /* 0x000fe2000f8e003f */
[----:B------:R-:W-:Y:S01]  /*9150*/  LOP3.LUT P0, RZ, R18, 0x1f, RZ, 0xc0, !PT ;  /* 0x0000001f12ff7812 */ /* 0x000fe2000780c0ff */
[----:B------:R-:W-:Y:S01]  /*9160*/  USHF.L.U32 UR7, UR7, UR6, URZ ;  /* 0x0000000607077299 */ /* 0x000fe2000800063f */
[----:B------:R-:W-:Y:S01]  /*9170*/  BSSY B0, `(.L_x_294) ;  /* 0x00000bf000007945 */ /* 0x000fe20003800000 */
[----:B------:R-:W-:Y:S01]  /*9180*/  USHF.L.U32 UR18, UR8, UR6, URZ ;  /* 0x0000000608127299 */ /* 0x000fe2000800063f */
[----:B------:R-:W-:Y:S01]  /*9190*/  IMAD.MOV.U32 R13, RZ, RZ, 0x1 ;  /* 0x00000001ff0d7424 */ /* 0x000fe200078e00ff */
[----:B------:R-:W-:Y:S01]  /*91a0*/  LOP3.LUT R11, R19, 0x2, RZ, 0xfc, !PT ;  /* 0x00000002130b7812 */ /* 0x000fe200078efcff */
[----:B------:R-:W-:Y:S01]  /*91b0*/  ULDC UR6, c[0x0][0x14] ;  /* 0x0000050000067ab9 */ /* 0x000fe20000000800 */
[----:B------:R-:W-:Y:S01]  /*91c0*/  PLOP3.LUT P0, PT, P0, P2, PT, 0x8a, 0x0 ;  /* 0x000000000000781c */ /* 0x000fe20000705172 */
[----:B------:R-:W-:Y:S01]  /*91d0*/  UIMAD.WIDE.U32 UR20, UR4, UR6, URZ ;  /* 0x00000006041472a5 */ /* 0x000fe2000f8e003f */
[----:B------:R-:W-:Y:S01]  /*91e0*/  IMAD.MOV.U32 R12, RZ, RZ, RZ ;  /* 0x000000ffff0c7224 */ /* 0x000fe200078e00ff */
[----:B------:R-:W-:-:S02]  /*91f0*/  UIMAD UR13, UR5, UR6, URZ ;  /* 0x00000006050d72a4 */ /* 0x000fc4000f8e023f */
[----:B------:R-:W-:Y:S01]  /*9200*/  ULOP3.LUT UR17, URZ, UR7, URZ, 0x33, !UPT ;  /* 0x000000073f117292 */ /* 0x000fe2000f8e333f */
[----:B0-----:R-:W-:Y:S01]  /*9210*/  VIADD R0, R0, 0x7f ;  /* 0x0000007f00007836 */ /* 0x001fe20000000000 */
[----:B------:R-:W-:Y:S01]  /*9220*/  UIADD3 UR13, UR21, UR13, URZ ;  /* 0x0000000d150d7290 */ /* 0x000fe2000fffe03f */
[----:B------:R-:W-:-:S03]  /*9230*/  ULDC.64 UR22, c[0x0][0x198] ;  /* 0x0000660000167ab9 */ /* 0x000fc60000000a00 */
[----:B------:R-:W-:-:S04]  /*9240*/  SHF.R.S32.HI R3, RZ, 0x1f, R0 ;  /* 0x0000001fff037819 */ /* 0x000fc80000011400 */
[----:B------:R-:W-:Y:S01]  /*9250*/  LEA.HI R3, R3, R0, RZ, 0x7 ;  /* 0x0000000003037211 */ /* 0x000fe200078f38ff */
[----:B------:R-:W-:-:S03]  /*9260*/  IMAD.MOV.U32 R0, RZ, RZ, 0x1 ;  /* 0x00000001ff007424 */ /* 0x000fc600078e00ff */
[----:B------:R-:W-:-:S05]  /*9270*/  SHF.R.S32.HI R3, RZ, 0x7, R3 ;  /* 0x00000007ff037819 */ /* 0x000fca0000011403 */
[----:B------:R-:W-:-:S07]  /*9280*/  VIADD R10, R3, 0x1 ;  /* 0x00000001030a7836 */ /* 0x000fce0000000000 */
.L_x_306:
[----:B------:R-:W-:-:S03]  /*9290*/  UMOV UR4, 0xffffffff ;  /* 0xffffffff00047882 */ /* 0x000fc60000000000 */
[----:B------:R-:W-:Y:S05]  /*92a0*/  BRA.DIV UR4, `(.L_x_295) ;  /* 0x0000000e04747947 */ /* 0x000fea000b800000 */
[----:B------:R-:W-:-:S13]  /*92b0*/  ELECT P6, URZ, PT ;  /* 0x00000000003f782f */ /* 0x000fda00038c0000 */
.L_x_316:
[----:B------:R-:W0:Y:S01]  /*92c0*/  LDC R4, c[0x0][0x28c] ;  /* 0x0000a300ff047b82 */ /* 0x000e220000000800 */
[----:B------:R-:W-:Y:S01]  /*92d0*/  BSSY B1, `(.L_x_296) ;  /* 0x0000037000017945 */ /* 0x000fe20003800000 */
[----:B0-----:R-:W-:-:S13]  /*92e0*/  ISETP.LT.OR P6, PT, R4, 0x1, !P6 ;  /* 0x000000010400780c */ /* 0x001fda00077c1670 */
[----:B------:R-:W-:Y:S05]  /*92f0*/  @P6 BRA `(.L_x_297) ;  /* 0x0000000000d06947 */ /* 0x000fea0003800000 */
[----:B------:R-:W-:Y:S02]  /*9300*/  IMAD.SHL.U32 R15, R9, 0x80, RZ ;  /* 0x00000080090f7824 */ /* 0x000fe400078e00ff */
[----:B------:R-:W-:Y:S02]  /*9310*/  IMAD.SHL.U32 R18, R7, 0x100, RZ ;  /* 0x0000010007127824 */ /* 0x000fe400078e00ff */
[----:B------:R-:W-:Y:S02]  /*9320*/  IMAD.MOV.U32 R20, RZ, RZ, RZ ;  /* 0x000000ffff147224 */ /* 0x000fe400078e00ff */
[----:B------:R-:W-:Y:S02]  /*9330*/  IMAD.MOV.U32 R4, RZ, RZ, R10 ;  /* 0x000000ffff047224 */ /* 0x000fe400078e000a */
[----:B------:R-:W-:Y:S02]  /*9340*/  IMAD.MOV.U32 R5, RZ, RZ, R0 ;  /* 0x000000ffff057224 */ /* 0x000fe400078e0000 */
[----:B------:R-:W-:-:S07]  /*9350*/  IMAD.MOV.U32 R6, RZ, RZ, R12 ;  /* 0x000000ffff067224 */ /* 0x000fce00078e000c */
.L_x_301:
[----:B------:R-:W0:Y:S01]  /*9360*/  S2R R14, SR_CgaCtaId ;  /* 0x00000000000e7919 */ /* 0x000e220000008800 */
[----:B------:R-:W-:Y:S01]  /*9370*/  MOV R7, 0x400 ;  /* 0x0000040000077802 */ /* 0x000fe20000000f00 */
[----:B------:R-:W1:Y:S03]  /*9380*/  @!P2 LDC R9, c[0x0][0x500] ;  /* 0x00014000ff09ab82 */ /* 0x000e660000000800 */
[----:B0-----:R-:W-:Y:S02]  /*9390*/  LEA R21, R14, R7, 0x18 ;  /* 0x000000070e157211 */ /* 0x001fe400078ec0ff */
[----:B------:R-:W-:-:S03]  /*93a0*/  SHF.L.U32 R7, R5, 0x1f, RZ ;  /* 0x0000001f05077819 */ /* 0x000fc600000006ff */
[----:B------:R-:W-:-:S04]  /*93b0*/  IMAD R14, R6, 0x8, R21 ;  /* 0x00000008060e7824 */ /* 0x000fc800078e0215 */
[----:B------:R-:W0:Y:S02]  /*93c0*/  SYNCS.PHASECHK.TRANS64.TRYWAIT P1, [R14+URZ+0x18], R7 ;  /* 0x000018070e0075a7 */ /* 0x000e24000802017f */
[----:B01----:R-:W-:Y:S05]  /*93d0*/  @!P1 BRA `(.L_x_298) ;  /* 0x0000000c00489947 */ /* 0x003fea0003800000 */
.L_x_317:
[----:B0-----:R-:W-:Y:S01]  /*93e0*/  PRMT R7, R11, 0x9910, RZ ;  /* 0x000099100b077816 */ /* 0x001fe200000000ff */
[----:B------:R0:W-:Y:S03]  /*93f0*/  @!P2 SYNCS.ARRIVE.TRANS64 RZ, [R14+URZ], R9 ;  /* 0x000000090effa9a7 */ /* 0x0001e6000800003f */
[----:B------:R-:W-:-:S13]  /*9400*/  ISETP.NE.AND P1, PT, R7, 0x2, PT ;  /* 0x000000020700780c */ /* 0x000fda0003f25270 */
[----:B0-----:R-:W-:Y:S05]  /*9410*/  @P1 BRA `(.L_x_299) ;  /* 0x0000000000041947 */ /* 0x001fea0003800000 */
[----:B------:R-:W-:Y:S01]  /*9420*/  BPT.TRAP 0x1 ;  /* 0x000000040000795c */ /* 0x000fe20000300000 */
.L_x_299:
[----:B------:R-:W-:Y:S05]  /*9430*/  @P0 BRA `(.L_x_300) ;  /* 0x0000000000040947 */ /* 0x000fea0003800000 */
[----:B------:R-:W-:Y:S01]  /*9440*/  BPT.TRAP 0x1 ;  /* 0x000000040000795c */ /* 0x000fe20000300000 */
.L_x_300:
[--C-:B------:R-:W-:Y:S01]  /*9450*/  IMAD R7, R6, 0x8000, R21.reuse ;  /* 0x0000800006077824 */ /* 0x100fe200078e0215 */
[----:B------:R-:W-:Y:S01]  /*9460*/  R2UR UR9, R14 ;  /* 0x000000000e0972ca */ /* 0x000fe200000e0000 */
[----:B------:R-:W-:Y:S01]  /*9470*/  IMAD R21, R6, 0x4000, R21 ;  /* 0x0000400006157824 */ /* 0x000fe200078e0215 */
[----:B------:R-:W-:Y:S01]  /*9480*/  UIADD3 UR4, UP0, UR22, 0xf0, URZ ;  /* 0x000000f016047890 */ /* 0x000fe2000ff1e03f */
[----:B------:R-:W-:Y:S01]  /*9490*/  VIADD R4, R4, 0xffffffff ;  /* 0xffffffff04047836 */ /* 0x000fe20000000000 */
[----:B------:R-:W-:Y:S01]  /*94a0*/  R2UR UR5, R7 ;  /* 0x00000000070572ca */ /* 0x000fe200000e0000 */
[----:B------:R-:W-:Y:S01]  /*94b0*/  UIADD3 UR24, UP1, UR22, 0x1f0, URZ ;  /* 0x000001f016187890 */ /* 0x000fe2000ff3e03f */
[----:B------:R-:W-:Y:S01]  /*94c0*/  R2UR UR8, R21 ;  /* 0x00000000150872ca */ /* 0x000fe200000e0000 */
[----:B------:R-:W-:Y:S01]  /*94d0*/  VIADD R6, R6, 0x1 ;  /* 0x0000000106067836 */ /* 0x000fe20000000000 */
[----:B------:R-:W-:Y:S01]  /*94e0*/  R2UR UR11, R18 ;  /* 0x00000000120b72ca */ /* 0x000fe200000e0000 */
[----:B------:R-:W-:Y:S01]  /*94f0*/  UIADD3.X UR25, URZ, UR23, URZ, UP1, !UPT ;  /* 0x000000173f197290 */ /* 0x000fe20008ffe43f */
[----:B------:R-:W-:Y:S01]  /*9500*/  R2UR UR10, R20 ;  /* 0x00000000140a72ca */ /* 0x000fe200000e0000 */
[----:B------:R-:W-:Y:S01]  /*9510*/  UMOV UR6, 0x0 ;  /* 0x0000000000067882 */ /* 0x000fe20000000000 */
[----:B------:R-:W-:Y:S01]  /*9520*/  R2UR UR12, R8 ;  /* 0x00000000080c72ca */ /* 0x000fe200000e0000 */
[----:B------:R-:W-:Y:S01]  /*9530*/  UMOV UR7, 0x10000000 ;  /* 0x1000000000077882 */ /* 0x000fe20000000000 */
[----:B------:R-:W-:Y:S01]  /*9540*/  R2UR UR19, R15 ;  /* 0x000000000f1372ca */ /* 0x000fe200000e0000 */
[----:B------:R-:W-:Y:S01]  /*9550*/  VIADD R20, R20, 0x80 ;  /* 0x0000008014147836 */ /* 0x000fe20000000000 */
[----:B------:R-:W-:Y:S01]  /*9560*/  ISETP.GT.AND P3, PT, R4, 0x1, PT ;  /* 0x000000010400780c */ /* 0x000fe20003f64270 */
[----:B------:R-:W-:Y:S01]  /*9570*/  UIADD3 UR14, UR5, 0x100, URZ ;  /* 0x00000100050e7890 */ /* 0x000fe2000fffe03f */
[----:B------:R-:W-:Y:S01]  /*9580*/  ISETP.NE.AND P1, PT, R6, 0x3, PT ;  /* 0x000000030600780c */ /* 0x000fe20003f25270 */
[----:B------:R-:W-:-:S02]  /*9590*/  UIADD3.X UR5, URZ, UR23, URZ, UP0, !UPT ;  /* 0x000000173f057290 */ /* 0x000fc400087fe43f */
[----:B------:R-:W-:Y:S01]  /*95a0*/  UIADD3 UR15, UR8, 0x18100, URZ ;  /* 0x00018100080f7890 */ /* 0x000fe2000fffe03f */
[----:B------:R-:W-:Y:S02]  /*95b0*/  SEL R14, RZ, 0x1, P1 ;  /* 0x00000001ff0e7807 */ /* 0x000fe40000800000 */
[----:B------:R-:W-:Y:S01]  /*95c0*/  UMOV UR8, UR14 ;  /* 0x0000000e00087c82 */ /* 0x000fe20008000000 */
[----:B------:R-:W-:Y:S02]  /*95d0*/  SEL R6, R6, RZ, P1 ;  /* 0x000000ff06067207 */ /* 0x000fe40000800000 */
[----:B------:R-:W-:Y:S01]  /*95e0*/  LOP3.LUT R5, R5, R14, RZ, 0x3c, !PT ;  /* 0x0000000e05057212 */ /* 0x000fe200078e3cff */
[----:B------:R0:W-:Y:S02]  /*95f0*/  UTMALDG.3D [UR8], [UR4], desc[UR6] ;  /* 0x00000608040075b4 */ /* 0x0001e40008011000 */
[----:B0-----:R-:W-:Y:S01]  /*9600*/  UMOV UR8, UR15 ;  /* 0x0000000f00087c82 */ /* 0x001fe20008000000 */
[----:B------:R-:W-:-:S02]  /*9610*/  UMOV UR11, UR19 ;  /* 0x00000013000b7c82 */ /* 0x000fc40008000000 */
[----:B------:R0:W-:Y:S02]  /*9620*/  UTMALDG.3D [UR8], [UR24], desc[UR6] ;  /* 0x00000608180075b4 */ /* 0x0001e40008011000 */
[----:B0-----:R-:W-:Y:S05]  /*9630*/  @P3 BRA `(.L_x_301) ;  /* 0xfffffffc00483947 */ /* 0x001fea000383ffff */
.L_x_297:
[----:B------:R-:W-:Y:S05]  /*9640*/  BSYNC B1 ;  /* 0x0000000000017941 */ /* 0x000fea0003800000 */
.L_x_296:
[----:B------:R-:W-:Y:S01]  /*9650*/  LOP3.LUT P3, RZ, R13, 0xff, RZ, 0xc0, !PT ;  /* 0x000000ff0dff7812 */ /* 0x000fe2000786c0ff */
[----:B------:R-:W-:Y:S01]  /*9660*/  IMAD.IADD R12, R3, 0x1, R12 ;  /* 0x00000001030c7824 */ /* 0x000fe200078e020c */
[----:B------:R-:W-:Y:S01]  /*9670*/  IADD3 R16, P4, R16, UR20, RZ ;  /* 0x0000001410107c10 */ /* 0x000fe2000ff9e0ff */
[----:B------:R-:W-:Y:S01]  /*9680*/  ULDC.64 UR4, c[0x0][0x650] ;  /* 0x0001940000047ab9 */ /* 0x000fe20000000a00 */
[----:B------:R-:W-:Y:S01]  /*9690*/  BSSY B1, `(.L_x_302) ;  /* 0x000006a000017945 */ /* 0x000fe20003800000 */
[----:B------:R-:W-:Y:S01]  /*96a0*/  IMAD.MOV.U32 R9, RZ, RZ, -0x1 ;  /* 0xffffffffff097424 */ /* 0x000fe200078e00ff */
[----:B------:R-:W-:Y:S01]  /*96b0*/  ISETP.GT.U32.AND P1, PT, R12, 0x2, PT ;  /* 0x000000020c00780c */ /* 0x000fe20003f24070 */
[----:B------:R-:W-:Y:S01]  /*96c0*/  IMAD.MOV.U32 R8, RZ, RZ, -0x1 ;  /* 0xffffffffff087424 */ /* 0x000fe200078e00ff */
[----:B------:R-:W-:Y:S02]  /*96d0*/  IADD3.X R17, R17, UR13, RZ, P4, !PT ;  /* 0x0000000d11117c10 */ /* 0x000fe4000a7fe4ff */
[----:B------:R-:W-:-:S02]  /*96e0*/  ISETP.LT.U32.AND P1, PT, R3, 0x3, P1 ;  /* 0x000000030300780c */ /* 0x000fc40000f21070 */
[----:B------:R-:W-:Y:S01]  /*96f0*/  PRMT R13, RZ, 0x7610, R13 ;  /* 0x00007610ff0d7816 */ /* 0x000fe2000000000d */
[----:B------:R-:W0:Y:S01]  /*9700*/  @P3 S2R R5, SR_CgaCtaId ;  /* 0x0000000000053919 */ /* 0x000e220000008800 */
[----:B------:R-:W-:-:S04]  /*9710*/  @P3 MOV R4, 0x400 ;  /* 0x0000040000043802 */ /* 0x000fc80000000f00 */
[----:B0-----:R-:W-:Y:S01]  /*9720*/  @P3 LEA R6, R5, R4, 0x18 ;  /* 0x0000000405063211 */ /* 0x001fe200078ec0ff */
[----:B------:R-:W-:-:S03]  /*9730*/  IMAD.WIDE.U32 R4, R12, -0x55555555, RZ ;  /* 0xaaaaaaab0c047825 */ /* 0x000fc600078e00ff */
[----:B------:R0:W-:Y:S01]  /*9740*/  @P3 SYNCS.ARRIVE.TRANS64.A1T0 RZ, [R6+URZ+0x48], RZ ;  /* 0x000048ff06ff39a7 */ /* 0x0001e2000810003f */
[----:B------:R-:W-:Y:S02]  /*9750*/  ISETP.GE.U32.AND P3, PT, R3, 0x3, PT ;  /* 0x000000030300780c */ /* 0x000fe40003f66070 */
[----:B------:R-:W-:Y:S02]  /*9760*/  SHF.R.U32.HI R7, RZ, 0x1, R5 ;  /* 0x00000001ff077819 */ /* 0x000fe40000011605 */
[----:B------:R-:W-:Y:S02]  /*9770*/  SEL R5, RZ, 0x1, !P1 ;  /* 0x00000001ff057807 */ /* 0x000fe40004800000 */
[----:B------:R-:W-:Y:S01]  /*9780*/  ISETP.GE.U32.AND P1, PT, R16, UR4, PT ;  /* 0x0000000410007c0c */ /* 0x000fe2000bf26070 */
[----:B------:R-:W-:Y:S01]  /*9790*/  IMAD R12, R7, -0x3, R12 ;  /* 0xfffffffd070c7824 */ /* 0x000fe200078e020c */
[----:B------:R-:W-:Y:S02]  /*97a0*/  LOP3.LUT R0, R0, R5, RZ, 0x3c, !PT ;  /* 0x0000000500007212 */ /* 0x000fe400078e3cff */
[----:B------:R-:W-:-:S02]  /*97b0*/  ISETP.GE.U32.AND.EX P1, PT, R17, UR5, PT, P1 ;  /* 0x0000000511007c0c */ /* 0x000fc4000bf26110 */
[----:B------:R-:W-:Y:S02]  /*97c0*/  PRMT R4, RZ, 0x7610, R4 ;  /* 0x00007610ff047816 */ /* 0x000fe40000000004 */
[----:B------:R-:W-:Y:S01]  /*97d0*/  @P3 LOP3.LUT R0, R0, 0x1, R7, 0x78, !PT ;  /* 0x0000000100003812 */ /* 0x000fe200078e7807 */
[----:B------:R-:W-:-:S08]  /*97e0*/  IMAD.MOV.U32 R7, RZ, RZ, -0x1 ;  /* 0xffffffffff077424 */ /* 0x000fd000078e00ff */
[----:B0-----:R-:W-:Y:S05]  /*97f0*/  @P1 BRA `(.L_x_303) ;  /* 0x00000004004c1947 */ /* 0x001fea0003800000 */
[----:B------:R-:W-:Y:S01]  /*9800*/  ULDC.64 UR4, c[0x0][0x628] ;  /* 0x00018a0000047ab9 */ /* 0x000fe20000000a00 */
[----:B------:R-:W0:Y:S01]  /*9810*/  S2R R15, SR_CTAID.X ;  /* 0x00000000000f7919 */ /* 0x000e220000002500 */
[----:B------:R-:W-:Y:S01]  /*9820*/  ISETP.NE.U32.AND P1, PT, RZ, UR4, PT ;  /* 0x00000004ff007c0c */ /* 0x000fe2000bf25070 */
[----:B------:R-:W-:Y:S01]  /*9830*/  ULDC UR7, c[0x0][0x630] ;  /* 0x00018c0000077ab9 */ /* 0x000fe20000000800 */
[----:B------:R-:W-:Y:S01]  /*9840*/  IMAD.MOV.U32 R4, RZ, RZ, R16 ;  /* 0x000000ffff047224 */ /* 0x000fe200078e0010 */
[----:B------:R-:W1:Y:S01]  /*9850*/  S2R R14, SR_CTAID.Y ;  /* 0x00000000000e7919 */ /* 0x000e620000002600 */
[----:B------:R-:W-:Y:S01]  /*9860*/  ISETP.NE.AND.EX P1, PT, RZ, UR5, PT, P1 ;  /* 0x00000005ff007c0c */ /* 0x000fe2000bf25310 */
[----:B------:R-:W-:-:S12]  /*9870*/  IMAD.MOV.U32 R5, RZ, RZ, R17 ;  /* 0x000000ffff057224 */ /* 0x000fd800078e0011 */
[----:B------:R-:W-:Y:S05]  /*9880*/  @!P1 BRA `(.L_x_304) ;  /* 0x0000000000289947 */ /* 0x000fea0003800000 */
[----:B------:R-:W-:Y:S02]  /*9890*/  ULDC UR6, c[0x0][0x634] ;  /* 0x00018d0000067ab9 */ /* 0x000fe40000000800 */
[----:B------:R-:W-:-:S05]  /*98a0*/  IADD3 R9, P1, R16, UR6, RZ ;  /* 0x0000000610097c10 */ /* 0x000fca000ff3e0ff */
[----:B------:R-:W-:-:S04]  /*98b0*/  IMAD.X R21, RZ, RZ, R17, P1 ;  /* 0x000000ffff157224 */ /* 0x000fc800008e0611 */
[----:B------:R-:W-:-:S04]  /*98c0*/  IMAD.WIDE.U32 R6, R21, UR4, RZ ;  /* 0x0000000415067c25 */ /* 0x000fc8000f8e00ff */
[----:B------:R-:W-:-:S04]  /*98d0*/  IMAD.WIDE.U32 R6, P1, R9, UR5, R6 ;  /* 0x0000000509067c25 */ /* 0x000fc8000f820006 */
[----:B------:R-:W-:-:S04]  /*98e0*/  IMAD.WIDE.U32 R8, R9, UR4, RZ ;  /* 0x0000000409087c25 */ /* 0x000fc8000f8e00ff */
[----:B------:R-:W-:Y:S01]  /*98f0*/  IMAD.X R5, RZ, RZ, RZ, P1 ;  /* 0x000000ffff057224 */ /* 0x000fe200008e06ff */
[----:B------:R-:W-:Y:S01]  /*9900*/  IADD3 RZ, P1, R9, R6, RZ ;  /* 0x0000000609ff7210 */ /* 0x000fe20007f3e0ff */
[----:B------:R-:W-:-:S04]  /*9910*/  IMAD.MOV.U32 R4, RZ, RZ, R7 ;  /* 0x000000ffff047224 */ /* 0x000fc800078e0007 */
[----:B------:R-:W-:-:S08]  /*9920*/  IMAD.WIDE.U32.X R4, R21, UR5, R4, P1 ;  /* 0x0000000515047c25 */ /* 0x000fd000088e0404 */
.L_x_304:
[--C-:B------:R-:W-:Y:S01]  /*9930*/  SHF.R.U64 R8, R4, UR7, R5.reuse ;  /* 0x0000000704087c19 */ /* 0x100fe20008001205 */
[----:B------:R-:W-:Y:S01]  /*9940*/  ULDC.64 UR4, c[0x0][0x620] ;  /* 0x0001880000047ab9 */ /* 0x000fe20000000a00 */
[----:B------:R-:W-:Y:S01]  /*9950*/  SHF.R.U32.HI R4, RZ, UR7, R5 ;  /* 0x00000007ff047c19 */ /* 0x000fe20008011605 */
[----:B------:R-:W2:Y:S01]  /*9960*/  LDC R24, c[0x0][0x144] ;  /* 0x00005100ff187b82 */ /* 0x000ea20000000800 */
[----:B------:R-:W-:Y:S01]  /*9970*/  IADD3 R7, P1, RZ, -R8, RZ ;  /* 0x80000008ff077210 */ /* 0x000fe20007f3e0ff */
[----:B------:R-:W-:Y:S01]  /*9980*/  ULDC.64 UR8, c[0x0][0x640] ;  /* 0x0001900000087ab9 */ /* 0x000fe20000000a00 */
[----:B0-----:R-:W-:Y:S01]  /*9990*/  I2FP.F32.U32 R9, R15 ;  /* 0x0000000f00097245 */ /* 0x001fe20000201000 */
[----:B------:R-:W-:Y:S02]  /*99a0*/  ULDC UR6, c[0x0][0x608] ;  /* 0x0001820000067ab9 */ /* 0x000fe40000000800 */
[----:B------:R-:W-:Y:S01]  /*99b0*/  IMAD.X R4, RZ, RZ, ~R4, P1 ;  /* 0x000000ffff047224 */ /* 0x000fe200008e0e04 */
[----:B------:R-:W-:Y:S01]  /*99c0*/  ISETP.NE.U32.AND P1, PT, RZ, UR8, PT ;  /* 0x00000008ff007c0c */ /* 0x000fe2000bf25070 */
[----:B------:R-:W0:Y:S02]  /*99d0*/  LDC R21, c[0x0][0x148] ;  /* 0x00005200ff157b82 */ /* 0x000e240000000800 */
[----:B------:R-:W-:Y:S01]  /*99e0*/  IMAD R6, R4, UR4, RZ ;  /* 0x0000000404067c24 */ /* 0x000fe2000f8e02ff */
[----:B------:R-:W-:Y:S01]  /*99f0*/  ISETP.NE.AND.EX P1, PT, RZ, UR9, PT, P1 ;  /* 0x00000009ff007c0c */ /* 0x000fe2000bf25310 */
[----:B------:R-:W-:Y:S01]  /*9a00*/  IMAD.WIDE.U32 R4, R7, UR4, R16 ;  /* 0x0000000407047c25 */ /* 0x000fe2000f8e0010 */
[----:B------:R-:W-:-:S03]  /*9a10*/  ULDC UR4, c[0x0][0x150] ;  /* 0x0000540000047ab9 */ /* 0x000fc60000000800 */
[----:B------:R-:W-:Y:S02]  /*9a20*/  IMAD R7, R7, UR5, R6 ;  /* 0x0000000507077c24 */ /* 0x000fe4000f8e0206 */
[----:B------:R-:W-:Y:S01]  /*9a30*/  FMUL R6, R9, UR4 ;  /* 0x0000000409067c20 */ /* 0x000fe20008400000 */
[----:B------:R-:W-:Y:S01]  /*9a40*/  ULDC UR4, c[0x0][0x618] ;  /* 0x0001860000047ab9 */ /* 0x000fe20000000800 */
[----:B------:R-:W-:Y:S01]  /*9a50*/  ULDC UR5, c[0x0][0x154] ;  /* 0x0000550000057ab9 */ /* 0x000fe20000000800 */
[----:B------:R-:W-:-:S03]  /*9a60*/  IMAD.IADD R5, R5, 0x1, R7 ;  /* 0x0000000105057824 */ /* 0x000fc600078e0207 */
[----:B------:R-:W3:Y:S02]  /*9a70*/  F2I.U32.TRUNC.NTZ R6, R6 ;  /* 0x0000000600067305 */ /* 0x000ee4000020f000 */
[----:B------:R-:W-:Y:S02]  /*9a80*/  SHF.R.U64 R9, R4, UR4, R5 ;  /* 0x0000000404097c19 */ /* 0x000fe40008001205 */
[----:B-1----:R-:W-:-:S05]  /*9a90*/  I2FP.F32.U32 R4, R14 ;  /* 0x0000000e00047245 */ /* 0x002fca0000201000 */
[----:B------:R-:W-:Y:S01]  /*9aa0*/  FMUL R22, R4, UR5 ;  /* 0x0000000504167c20 */ /* 0x000fe20008400000 */
[----:B------:R-:W-:Y:S01]  /*9ab0*/  SHF.R.U32.HI R4, RZ, UR4, R5 ;  /* 0x00000004ff047c19 */ /* 0x000fe20008011605 */
[----:B------:R-:W-:-:S03]  /*9ac0*/  ULDC UR4, c[0x0][0x658] ;  /* 0x0001960000047ab9 */ /* 0x000fc60000000800 */
[--C-:B------:R-:W-:Y:S01]  /*9ad0*/  SHF.R.U64 R20, R9, UR6, R4.reuse ;  /* 0x0000000609147c19 */ /* 0x100fe20008001204 */
[----:B------:R-:W1:Y:S01]  /*9ae0*/  F2I.U32.TRUNC.NTZ R22, R22 ;  /* 0x0000001600167305 */ /* 0x000e62000020f000 */
[----:B------:R-:W-:Y:S01]  /*9af0*/  SHF.R.U32.HI R5, RZ, UR6, R4 ;  /* 0x00000006ff057c19 */ /* 0x000fe20008011604 */
[----:B---3--:R-:W-:-:S03]  /*9b00*/  IMAD.MOV R6, RZ, RZ, -R6 ;  /* 0x000000ffff067224 */ /* 0x008fc600078e0a06 */
[----:B------:R-:W-:Y:S01]  /*9b10*/  SHF.R.U64 R18, R20, UR4, R5 ;  /* 0x0000000414127c19 */ /* 0x000fe20008001205 */
[----:B--2---:R-:W-:Y:S01]  /*9b20*/  IMAD R15, R24, R6, R15 ;  /* 0x00000006180f7224 */ /* 0x004fe200078e020f */
[----:B------:R-:W-:-:S03]  /*9b30*/  SHF.R.U32.HI R23, RZ, UR4, R5 ;  /* 0x00000004ff177c19 */ /* 0x000fc60008011605 */
[----:B------:R-:W-:Y:S02]  /*9b40*/  IMAD.MOV.U32 R4, RZ, RZ, R18 ;  /* 0x000000ffff047224 */ /* 0x000fe400078e0012 */
[----:B------:R-:W-:Y:S01]  /*9b50*/  IMAD.MOV.U32 R5, RZ, RZ, R23 ;  /* 0x000000ffff057224 */ /* 0x000fe200078e0017 */
[----:B-1----:R-:W-:Y:S06]  /*9b60*/  @!P1 BRA `(.L_x_305) ;  /* 0x0000000000289947 */ /* 0x002fec0003800000 */
[----:B------:R-:W-:Y:S02]  /*9b70*/  ULDC UR4, c[0x0][0x64c] ;  /* 0x0001930000047ab9 */ /* 0x000fe40000000800 */
[----:B------:R-:W-:-:S05]  /*9b80*/  IADD3 R5, P1, R18, UR4, RZ ;  /* 0x0000000412057c10 */ /* 0x000fca000ff3e0ff */
[----:B------:R-:W-:-:S04]  /*9b90*/  IMAD.X R23, RZ, RZ, R23, P1 ;  /* 0x000000ffff177224 */ /* 0x000fc800008e0617 */
[----:B------:R-:W-:-:S04]  /*9ba0*/  IMAD.WIDE.U32 R6, R23, UR8, RZ ;  /* 0x0000000817067c25 */ /* 0x000fc8000f8e00ff */
[----:B------:R-:W-:-:S04]  /*9bb0*/  IMAD.WIDE.U32 R6, P1, R5, UR9, R6 ;  /* 0x0000000905067c25 */ /* 0x000fc8000f820006 */
[----:B------:R-:W-:-:S04]  /*9bc0*/  IMAD.WIDE.U32 R4, R5, UR8, RZ ;  /* 0x0000000805047c25 */ /* 0x000fc8000f8e00ff */
[----:B------:R-:W-:Y:S01]  /*9bd0*/  IMAD.MOV.U32 R4, RZ, RZ, R7 ;  /* 0x000000ffff047224 */ /* 0x000fe200078e0007 */
[----:B------:R-:W-:Y:S01]  /*9be0*/  IADD3 RZ, P3, R5, R6, RZ ;  /* 0x0000000605ff7210 */ /* 0x000fe20007f7e0ff */
[----:B------:R-:W-:-:S04]  /*9bf0*/  IMAD.X R5, RZ, RZ, RZ, P1 ;  /* 0x000000ffff057224 */ /* 0x000fc800008e06ff */
[----:B------:R-:W-:-:S08]  /*9c00*/  IMAD.WIDE.U32.X R4, R23, UR9, R4, P3 ;  /* 0x0000000917047c25 */ /* 0x000fd000098e0404 */
.L_x_305:
[----:B------:R-:W-:Y:S01]  /*9c10*/  ISETP.NE.AND P1, PT, R2, 0x1, PT ;  /* 0x000000010200780c */ /* 0x000fe20003f25270 */
[----:B------:R-:W-:Y:S01]  /*9c20*/  ULDC UR4, c[0x0][0x648] ;  /* 0x0001920000047ab9 */ /* 0x000fe20000000800 */
[----:B------:R-:W-:Y:S01]  /*9c30*/  LOP3.LUT R20, R20, UR17, RZ, 0xc0, !PT ;  /* 0x0000001114147c12 */ /* 0x000fe2000f8ec0ff */
[----:B------:R-:W-:Y:S01]  /*9c40*/  IMAD.MOV R22, RZ, RZ, -R22 ;  /* 0x000000ffff167224 */ /* 0x000fe200078e0a16 */
[----:B------:R-:W-:Y:S01]  /*9c50*/  SHF.R.U64 R5, R4, UR4, R5 ;  /* 0x0000000404057c19 */ /* 0x000fe20008001205 */
[----:B------:R-:W-:Y:S01]  /*9c60*/  ULDC UR4, c[0x0][0x638] ;  /* 0x00018e0000047ab9 */ /* 0x000fe20000000800 */
[----:B------:R-:W-:Y:S01]  /*9c70*/  LOP3.LUT R9, R9, UR16, RZ, 0xc0, !PT ;  /* 0x0000001009097c12 */ /* 0x000fe2000f8ec0ff */
[----:B------:R-:W-:Y:S01]  /*9c80*/  ULDC UR5, c[0x0][0x610] ;  /* 0x0001840000057ab9 */ /* 0x000fe20000000800 */
[----:B------:R-:W-:Y:S02]  /*9c90*/  IMAD.MOV.U32 R4, RZ, RZ, 0x1 ;  /* 0x00000001ff047424 */ /* 0x000fe400078e00ff */
[----:B------:R-:W-:-:S02]  /*9ca0*/  IMAD.MOV R7, RZ, RZ, -R5 ;  /* 0x000000ffff077224 */ /* 0x000fc400078e0a05 */
[----:B------:R-:W-:Y:S02]  /*9cb0*/  IMAD R20, R5, UR18, R20 ;  /* 0x0000001205147c24 */ /* 0x000fe4000f8e0214 */
[----:B0-----:R-:W-:Y:S02]  /*9cc0*/  @P1 IMAD R15, R21, R22, R14 ;  /* 0x00000016150f1224 */ /* 0x001fe400078e020e */
[----:B------:R-:W-:Y:S01]  /*9cd0*/  IMAD R18, R7, UR4, R18 ;  /* 0x0000000407127c24 */ /* 0x000fe2000f8e0212 */
[----:B------:R-:W-:Y:S01]  /*9ce0*/  ULDC UR4, c[0x0][0x600] ;  /* 0x0001800000047ab9 */ /* 0x000fe20000000800 */
[----:B------:R-:W-:Y:S02]  /*9cf0*/  IMAD R15, R20, UR5, R15 ;  /* 0x00000005140f7c24 */ /* 0x000fe4000f8e020f */
[----:B------:R-:W-:-:S05]  /*9d00*/  IMAD R18, R18, UR4, R9 ;  /* 0x0000000412127c24 */ /* 0x000fca000f8e0209 */
[----:B------:R-:W-:Y:S02]  /*9d10*/  SEL R9, R18, R15, !P1 ;  /* 0x0000000f12097207 */ /* 0x000fe40004800000 */
[----:B------:R-:W-:-:S07]  /*9d20*/  SEL R7, R15, R18, !P1 ;  /* 0x000000120f077207 */ /* 0x000fce0004800000 */
.L_x_303:
[----:B------:R-:W-:Y:S05]  /*9d30*/  BSYNC B1 ;  /* 0x0000000000017941 */ /* 0x000fea0003800000 */
.L_x_302:
[----:B------:R-:W-:-:S13]  /*9d40*/  LOP3.LUT P1, RZ, R4, 0xff, RZ, 0xc0, !PT ;  /* 0x000000ff04ff7812 */ /* 0x000fda000782c0ff */
[----:B------:R-:W-:Y:S05]  /*9d50*/  @P1 BRA `(.L_x_306) ;  /* 0xfffffff4004c1947 */ /* 0x000fea000383ffff */
[----:B------:R-:W-:Y:S05]  /*9d60*/  BSYNC B0 ;  /* 0x0000000000007941 */ /* 0x000fea0003800000 */
.L_x_294:
[----:B------:R-:W-:-:S03]  /*9d70*/  UMOV UR4, 0xffffffff ;  /* 0xffffffff00047882 */ /* 0x000fc60000000000 */
[----:B------:R-:W-:Y:S05]  /*9d80*/  BRA.DIV UR4, `(.L_x_307) ;  /* 0x0000000204f07947 */ /* 0x000fea000b800000 */
[----:B------:R-:W-:-:S13]  /*9d90*/  ELECT P6, URZ, PT ;  /* 0x00000000003f782f */ /* 0x000fda00038c0000 */
.L_x_320:
[----:B------:R-:W-:Y:S04]  /*9da0*/  BSSY B0, `(.L_x_308) ;  /* 0x0000022000007945 */ /* 0x000fe80003800000 */
[----:B------:R-:W-:Y:S05]  /*9db0*/  @!P6 BRA `(.L_x_309) ;  /* 0x000000000080e947 */ /* 0x000fea0003800000 */
[----:B------:R-:W-:-:S04]  /*9dc0*/  LOP3.LUT R19, R19, 0x2, RZ, 0xfc, !PT ;  /* 0x0000000213137812 */ /* 0x000fc800078efcff */
[----:B------:R-:W-:-:S13]  /*9dd0*/  ISETP.NE.AND P0, PT, R19, 0x3, PT ;  /* 0x000000031300780c */ /* 0x000fda0003f05270 */
[----:B------:R-:W-:Y:S05]  /*9de0*/  @!P0 BRA `(.L_x_310) ;  /* 0x0000000000048947 */ /* 0x000fea0003800000 */
[----:B------:R-:W-:Y:S01]  /*9df0*/  BPT.TRAP 0x1 ;  /* 0x000000040000795c */ /* 0x000fe20000300000 */
.L_x_310:
[----:B------:R-:W0:Y:S01]  /*9e00*/  S2R R3, SR_CgaCtaId ;  /* 0x0000000000037919 */ /* 0x000e220000008800 */
[----:B------:R-:W-:-:S04]  /*9e10*/  MOV R2, 0x400 ;  /* 0x0000040000027802 */ /* 0x000fc80000000f00 */
[----:B0-----:R-:W-:Y:S02]  /*9e20*/  LEA R3, R3, R2, 0x18 ;  /* 0x0000000203037211 */ /* 0x001fe400078ec0ff */
[----:B------:R-:W-:-:S03]  /*9e30*/  SHF.L.U32 R2, R0, 0x1f, RZ ;  /* 0x0000001f00027819 */ /* 0x000fc600000006ff */
[----:B------:R-:W-:-:S04]  /*9e40*/  VIADD R3, R3, 0x18 ;  /* 0x0000001803037836 */ /* 0x000fc80000000000 */
[C---:B------:R-:W-:Y:S02]  /*9e50*/  IMAD R7, R12.reuse, 0x8, R3 ;  /* 0x000000080c077824 */ /* 0x040fe400078e0203 */
[----:B------:R-:W-:Y:S02]  /*9e60*/  VIADD R12, R12, 0x1 ;  /* 0x000000010c0c7836 */ /* 0x000fe40000000000 */
[----:B------:R-:W0:Y:S03]  /*9e70*/  SYNCS.PHASECHK.TRANS64.TRYWAIT P0, [R7+URZ], R2 ;  /* 0x00000002070075a7 */ /* 0x000e26000800017f */
[----:B------:R-:W-:-:S04]  /*9e80*/  ISETP.NE.AND P1, PT, R12, 0x3, PT ;  /* 0x000000030c00780c */ /* 0x000fc80003f25270 */
[----:B------:R-:W-:Y:S02]  /*9e90*/  SEL R5, RZ, 0x1, P1 ;  /* 0x00000001ff057807 */ /* 0x000fe40000800000 */
[----:B------:R-:W-:Y:S02]  /*9ea0*/  SEL R12, R12, RZ, P1 ;  /* 0x000000ff0c0c7207 */ /* 0x000fe40000800000 */
[----:B------:R-:W-:-:S03]  /*9eb0*/  LOP3.LUT R5, R0, R5, RZ, 0x3c, !PT ;  /* 0x0000000500057212 */ /* 0x000fc600078e3cff */
[----:B------:R-:W-:Y:S01]  /*9ec0*/  IMAD R9, R12, 0x8, R3 ;  /* 0x000000080c097824 */ /* 0x000fe200078e0203 */
[----:B------:R-:W-:Y:S01]  /*9ed0*/  SHF.L.U32 R4, R5, 0x1f, RZ ;  /* 0x0000001f05047819 */ /* 0x000fe200000006ff */
[----:B0-----:R-:W-:Y:S06]  /*9ee0*/  @!P0 BRA `(.L_x_311) ;  /* 0x0000000000b88947 */ /* 0x001fec0003800000 */
.L_x_321:
[----:B------:R-:W1:Y:S01]  /*9ef0*/  SYNCS.PHASECHK.TRANS64.TRYWAIT P0, [R9+URZ], R4 ;  /* 0x00000004090075a7 */ /* 0x000e62000800017f */
[----:B------:R-:W-:-:S05]  /*9f00*/  VIADD R0, R12, 0x1 ;  /* 0x000000010c007836 */ /* 0x000fca0000000000 */
[----:B------:R-:W-:-:S04]  /*9f10*/  ISETP.NE.AND P1, PT, R0, 0x3, PT ;  /* 0x000000030000780c */ /* 0x000fc80003f25270 */
[----:B0-----:R-:W-:Y:S02]  /*9f20*/  SEL R2, RZ, 0x1, P1 ;  /* 0x00000001ff027807 */ /* 0x001fe40000800000 */
[----:B------:R-:W-:Y:S02]  /*9f30*/  SEL R0, R0, RZ, P1 ;  /* 0x000000ff00007207 */ /* 0x000fe40000800000 */
[----:B------:R-:W-:Y:S01]  /*9f40*/  LOP3.LUT R2, R5, R2, RZ, 0x3c, !PT ;  /* 0x0000000205027212 */ /* 0x000fe200078e3cff */
[----:B-1----:R-:W-:Y:S06]  /*9f50*/  @!P0 BRA `(.L_x_312) ;  /* 0x0000000000b08947 */ /* 0x002fec0003800000 */
.L_x_322:
[----:B------:R-:W-:Y:S01]  /*9f60*/  IMAD R3, R0, 0x8, R3 ;  /* 0x0000000800037824 */ /* 0x000fe200078e0203 */
[----:B------:R-:W-:-:S07]  /*9f70*/  SHF.L.U32 R0, R2, 0x1f, RZ ;  /* 0x0000001f02007819 */ /* 0x000fce00000006ff */
.L_x_313:
[----:B-1----:R1:W2:Y:S02]  /*9f80*/  SYNCS.PHASECHK.TRANS64.TRYWAIT P0, [R3+URZ], R0 ;  /* 0x00000000030075a7 */ /* 0x0022a4000800017f */
[----:B--2---:R-:W-:Y:S05]  /*9f90*/  @!P0 NANOSLEEP.SYNCS 0x989680 ;  /* 0x009896800000895d */ /* 0x004fea0003900000 */
[----:B------:R-:W2:Y:S02]  /*9fa0*/  @!P0 SYNCS.PHASECHK.TRANS64 P0, [R3+URZ], R0 ;  /* 0x00000000030085a7 */ /* 0x000ea4000800007f */
[----:B--2---:R-:W-:Y:S05]  /*9fb0*/  @!P0 BRA `(.L_x_313) ;  /* 0xfffffffc00f08947 */ /* 0x004fea000383ffff */
.L_x_309:
[----:B------:R-:W-:Y:S05]  /*9fc0*/  BSYNC B0 ;  /* 0x0000000000007941 */ /* 0x000fea0003800000 */
.L_x_308:
[----:B------:R-:W-:Y:S05]  /*9fd0*/  EXIT ;  /* 0x000000000000794d */ /* 0x000fea0003800000 */
.L_x_17:
[----:B----4-:R4:W0:Y:S02]  /*9fe0*/  SYNCS.PHASECHK.TRANS64.TRYWAIT P1, [R3+URZ], R0 ;  /* 0x00000000030075a7 */ /* 0x010824000802017f */
[----:B0-----:R-:W-:Y:S05]  /*9ff0*/  @!P1 NANOSLEEP.SYNCS 0x989680 ;  /* 0x009896800000995d */ /* 0x001fea0003900000 */
[----:B------:R-:W0:Y:S02]  /*a000*/  @!P1 SYNCS.PHASECHK.TRANS64 P1, [R3+URZ], R0 ;  /* 0x00000000030095a7 */ /* 0x000e24000802007f */
[----:B0-----:R-:W-:Y:S05]  /*a010*/  @!P1 BRA `(.L_x_17) ;  /* 0xfffffffc00f09947 */ /* 0x001fea000383ffff */
[----:B------:R-:W-:Y:S05]  /*a020*/  BRA `(.L_x_16) ;  /* 0xffffff7000887947 */ /* 0x000fea000383ffff */
.L_x_22:
[----:B-1----:R1:W3:Y:S02]  /*a030*/  SYNCS.PHASECHK.TRANS64.TRYWAIT P1, [R5+URZ], R4 ;  /* 0x00000004050075a7 */ /* 0x0022e4000802017f */
[----:B---3--:R-:W-:Y:S05]  /*a040*/  @!P1 NANOSLEEP.SYNCS 0x989680 ;  /* 0x009896800000995d */ /* 0x008fea0003900000 */
[----:B------:R-:W3:Y:S02]  /*a050*/  @!P1 SYNCS.PHASECHK.TRANS64 P1, [R5+URZ], R4 ;  /* 0x00000004050095a7 */ /* 0x000ee4000802007f */
[----:B---3--:R-:W-:Y:S05]  /*a060*/  @!P1 BRA `(.L_x_22) ;  /* 0xfffffffc00f09947 */ /* 0x008fea000383ffff */
[----:B------:R-:W-:Y:S05]  /*a070*/  BRA `(.L_x_21) ;  /* 0xffffff7400c47947 */ /* 0x000fea000383ffff */
.L_x_295:
[----:B------:R-:W-:Y:S01]  /*a080*/  BSSY B1, `(.L_x_314) ;  /* 0x0000006000017945 */ /* 0x000fe20003800000 */
[----:B------:R-:W-:-:S07]  /*a090*/  IMAD.MOV.U32 R15, RZ, RZ, -0x1 ;  /* 0xffffffffff0f7424 */ /* 0x000fce00078e00ff */
[----:B------:R-:W-:Y:S05]  /*a0a0*/  WARPSYNC.COLLECTIVE R15, `(.L_x_315) ;  /* 0x000000000f0c7348 */ /* 0x000fea0003c00000 */
[----:B------:R-:W-:Y:S02]  /*a0b0*/  ELECT P6, UR62, PT ;  /* 0x00000000003e782f */ /* 0x000fe400038c0000 */
[----:B------:R-:W-:Y:S01]  /*a0c0*/  MOV R14, UR62 ;  /* 0x0000003e000e7c02 */ /* 0x000fe20008000f00 */
[----:B------:R-:W-:Y:S10]  /*a0d0*/  ENDCOLLECTIVE ;  /* 0x000000000000791b */ /* 0x000ff40003800000 */
.L_x_315:
[----:B------:R-:W-:Y:S05]  /*a0e0*/  BSYNC B1 ;  /* 0x0000000000017941 */ /* 0x000fea0003800000 */
.L_x_314:
[----:B------:R-:W-:Y:S05]  /*a0f0*/  BRA `(.L_x_316) ;  /* 0xfffffff000707947 */ /* 0x000fea000383ffff */
.L_x_298:
[----:B0-----:R0:W1:Y:S02]  /*a100*/  SYNCS.PHASECHK.TRANS64.TRYWAIT P1, [R14+URZ+0x18], R7 ;  /* 0x000018070e0075a7 */ /* 0x001064000802017f */
[----:B-1----:R-:W-:Y:S05]  /*a110*/  @!P1 NANOSLEEP.SYNCS 0x989680 ;  /* 0x009896800000995d */ /* 0x002fea0003900000 */
[----:B------:R-:W1:Y:S02]  /*a120*/  @!P1 SYNCS.PHASECHK.TRANS64 P1, [R14+URZ+0x18], R7 ;  /* 0x000018070e0095a7 */ /* 0x000e64000802007f */
[----:B-1----:R-:W-:Y:S05]  /*a130*/  @!P1 BRA `(.L_x_298) ;  /* 0xfffffffc00f09947 */ /* 0x002fea000383ffff */
[----:B------:R-:W-:Y:S05]  /*a140*/  BRA `(.L_x_317) ;  /* 0xfffffff000a47947 */ /* 0x000fea000383ffff */
.L_x_307:
[----:B------:R-:W-:Y:S01]  /*a150*/  BSSY B0, `(.L_x_318) ;  /* 0x0000006000007945 */ /* 0x000fe20003800000 */
[----:B------:R-:W-:-:S07]  /*a160*/  IMAD.MOV.U32 R15, RZ, RZ, -0x1 ;  /* 0xffffffffff0f7424 */ /* 0x000fce00078e00ff */
[----:B------:R-:W-:Y:S05]  /*a170*/  WARPSYNC.COLLECTIVE R15, `(.L_x_319) ;  /* 0x000000000f0c7348 */ /* 0x000fea0003c00000 */
[----:B------:R-:W-:Y:S02]  /*a180*/  ELECT P6, UR62, PT ;  /* 0x00000000003e782f */ /* 0x000fe400038c0000 */
[----:B------:R-:W-:Y:S01]  /*a190*/  MOV R14, UR62 ;  /* 0x0000003e000e7c02 */ /* 0x000fe20008000f00 */
[----:B------:R-:W-:Y:S10]  /*a1a0*/  ENDCOLLECTIVE ;  /* 0x000000000000791b */ /* 0x000ff40003800000 */
.L_x_319:
[----:B------:R-:W-:Y:S05]  /*a1b0*/  BSYNC B0 ;  /* 0x0000000000007941 */ /* 0x000fea0003800000 */
.L_x_318:
[----:B------:R-:W-:Y:S05]  /*a1c0*/  BRA `(.L_x_320) ;  /* 0xfffffff800f47947 */ /* 0x000fea000383ffff */
.L_x_311:
[----:B0-----:R0:W1:Y:S02]  /*a1d0*/  SYNCS.PHASECHK.TRANS64.TRYWAIT P0, [R7+URZ], R2 ;  /* 0x00000002070075a7 */ /* 0x001064000800017f */
[----:B-1----:R-:W-:Y:S05]  /*a1e0*/  @!P0 NANOSLEEP.SYNCS 0x989680 ;  /* 0x009896800000895d */ /* 0x002fea0003900000 */
[----:B------:R-:W1:Y:S02]  /*a1f0*/  @!P0 SYNCS.PHASECHK.TRANS64 P0, [R7+URZ], R2 ;  /* 0x00000002070085a7 */ /* 0x000e64000800007f */
[----:B-1----:R-:W-:Y:S05]  /*a200*/  @!P0 BRA `(.L_x_311) ;  /* 0xfffffffc00f08947 */ /* 0x002fea000383ffff */
[----:B------:R-:W-:Y:S05]  /*a210*/  BRA `(.L_x_321) ;  /* 0xfffffffc00347947 */ /* 0x000fea000383ffff */
.L_x_312:
[----:B0-----:R0:W1:Y:S02]  /*a220*/  SYNCS.PHASECHK.TRANS64.TRYWAIT P0, [R9+URZ], R4 ;  /* 0x00000004090075a7 */ /* 0x001064000800017f */
[----:B-1----:R-:W-:Y:S05]  /*a230*/  @!P0 NANOSLEEP.SYNCS 0x989680 ;  /* 0x009896800000895d */ /* 0x002fea0003900000 */
[----:B------:R-:W1:Y:S02]  /*a240*/  @!P0 SYNCS.PHASECHK.TRANS64 P0, [R9+URZ], R4 ;  /* 0x00000004090085a7 */ /* 0x000e64000800007f */
[----:B-1----:R-:W-:Y:S05]  /*a250*/  @!P0 BRA `(.L_x_312) ;  /* 0xfffffffc00f08947 */ /* 0x002fea000383ffff */
[----:B------:R-:W-:Y:S05]  /*a260*/  BRA `(.L_x_322) ;  /* 0xfffffffc003c7947 */ /* 0x000fea000383ffff */
.L_x_323:
[----:B------:R-:W-:-:S00]  /*a270*/  BRA `(.L_x_323) ;  /* 0xfffffffc00fc7947 */ /* 0x000fc0000383ffff */
[----:B------:R-:W-:-:S00]  /*a280*/  NOP ;  /* 0x0000000000007918 */ /* 0x000fc00000000000 */
[----:B------:R-:W-:-:S00]  /*a290*/  NOP ;  /* 0x0000000000007918 */ /* 0x000fc00000000000 */
[----:B------:R-:W-:-:S00]  /*a2a0*/  NOP ;  /* 0x0000000000007918 */ /* 0x000fc00000000000 */
[----:B------:R-:W-:-:S00]  /*a2b0*/  NOP ;  /* 0x0000000000007918 */ /* 0x000fc00000000000 */
[----:B------:R-:W-:-:S00]  /*a2c0*/  NOP ;  /* 0x0000000000007918 */ /* 0x000fc00000000000 */
[----:B------:R-:W-:-:S00]  /*a2d0*/  NOP ;  /* 0x0000000000007918 */ /* 0x000fc00000000000 */
[----:B------:R-:W-:-:S00]  /*a2e0*/  NOP ;  /* 0x0000000000007918 */ /* 0x000fc00000000000 */
[----:B------:R-:W-:-:S00]  /*a2f0*/  NOP ;  /* 0x0000000000007918 */ /* 0x000fc00000000000 */
.L_x_324:


//--------------------- .nv.global.init           --------------------------
	.section	.nv.global.init,"aw",@progbits
.nv.global.init:
	.type		$str$22,@object
	.size		$str$22,($str$23 - $str$22)
$str$22:
        /*0000*/ 	.byte	0x6b, 0x5f, 0x74, 0x69, 0x6c, 0x65, 0x5f, 0x63, 0x6f, 0x75, 0x6e, 0x74, 0x20, 0x3e, 0x3d, 0x20
        /*0010*/ 	.byte	0x31, 0x00
	.type		$str$23,@object
	.size		$str$23,(__unnamed_1 - $str$23)
$str$23:
        /*0012*/ 	.byte	0x2f, 0x74, 0x6d, 0x70, 0x2f, 0x63, 0x75, 0x74, 0x6c, 0x61, 0x73, 0x73, 0x5f, 0x73, 0x77, 0x65
        /*0022*/ 	.byte	0x65, 0x70, 0x5f, 0x73, 0x72, 0x63, 0x2f, 0x69, 0x6e, 0x63, 0x6c, 0x75, 0x64, 0x65, 0x2f, 0x63
        /*0032*/ 	.byte	0x75, 0x74, 0x6c, 0x61, 0x73, 0x73, 0x2f, 0x67, 0x65, 0x6d, 0x6d, 0x2f, 0x63, 0x6f, 0x6c, 0x6c
        /*0042*/ 	.byte	0x65, 0x63, 0x74, 0x69, 0x76, 0x65, 0x2f, 0x73, 0x6d, 0x39, 0x30, 0x5f, 0x6d, 0x6d, 0x61, 0x5f
        /*0052*/ 	.byte	0x74, 0x6d, 0x61, 0x5f, 0x67, 0x6d, 0x6d, 0x61, 0x5f, 0x73, 0x73, 0x5f, 0x77, 0x61, 0x72, 0x70
        /*0062*/ 	.byte	0x73, 0x70, 0x65, 0x63, 0x69, 0x61, 0x6c, 0x69, 0x7a, 0x65, 0x64, 0x2e, 0x68, 0x70, 0x70, 0x00
	.type		__unnamed_1,@object
	.size		__unnamed_1,(.L_0 - __unnamed_1)
__unnamed_1:
        /*0072*/ 	.byte	0x76, 0x6f, 0x69, 0x64, 0x20, 0x63, 0x75, 0x74, 0x6c, 0x61, 0x73, 0x73, 0x3a, 0x3a, 0x67, 0x65
        /* <DEDUP_REMOVED lines=172> */
        /*0b42*/ 	.byte	0x74, 0x69, 0x74, 0x79, 0x5d, 0x00
.L_0:


//--------------------- .nv.shared._ZN7cutlass13device_kernelINS_4gemm6kernel13GemmUniversalIN4cute5tupleIJiiiiEEENS1_10collective13CollectiveMmaINS1_34MainloopSm90TmaGmmaWarpSpecializedILi3ENS5_IJNS4_1CILi1EEESB_SB_EEENS1_35KernelTmaWarpSpecializedCooperativeEEENS5_IJNSA_ILi256EEENSA_ILi128EEESG_EEEaNS5_IJlSB_lEEEaSI_NS4_8TiledMMAINS4_8MMA_AtomIJNS4_4SM904GMMA27MMA_64x128x32_S32S8S8_SS_TNEEEENS4_6LayoutINS5_IJNSA_ILi2EEESB_SB_EEENS5_IJSB_NSA_ILi0EEESS_EEEEENS5_IJNS4_10UnderscoreESV_SV_EEEEENS4_13SM90_TMA_LOADENS4_14ComposedLayoutINS4_7SwizzleILi3ELi4ELi3EEENS4_18smem_ptr_flag_bitsILi8EEENSP_INS5_IJNSA_ILi8EEESG_EEENS5_IJSG_SB_EEEEEEEvNS4_8identityESY_S18_vS19_EENS_8epilogue10collective6detail29Sm90TmaWarpSpecializedAdapterINS1C_15DefaultEpilogueIaSI_SI_NS1B_6thread17LinearCombinationIaLi1EiiLNS1G_9ScaleType4KindE0ELNS_15FloatRoundStyleE2EaEENS1_15EpilogueDefaultEEEEEvvEEEEvNT_6ParamsE --------------------------
	.section	.nv.shared._ZN7cutlass13device_kernelINS_4gemm6kernel13GemmUniversalIN4cute5tupleIJiiiiEEENS1_10collective13CollectiveMmaINS1_34MainloopSm90TmaGmmaWarpSpecializedILi3ENS5_IJNS4_1CILi1EEESB_SB_EEENS1_35KernelTmaWarpSpecializedCooperativeEEENS5_IJNSA_ILi256EEENSA_ILi128EEESG_EEEaNS5_IJlSB_lEEEaSI_NS4_8TiledMMAINS4_8MMA_AtomIJNS4_4SM904GMMA27MMA_64x128x32_S32S8S8_SS_TNEEEENS4_6LayoutINS5_IJNSA_ILi2EEESB_SB_EEENS5_IJSB_NSA_ILi0EEESS_EEEEENS5_IJNS4_10UnderscoreESV_SV_EEEEENS4_13SM90_TMA_LOADENS4_14ComposedLayoutINS4_7SwizzleILi3ELi4ELi3EEENS4_18smem_ptr_flag_bitsILi8EEENSP_INS5_IJNSA_ILi8EEESG_EEENS5_IJSG_SB_EEEEEEEvNS4_8identityESY_S18_vS19_EENS_8epilogue10collective6detail29Sm90TmaWarpSpecializedAdapterINS1C_15DefaultEpilogueIaSI_SI_NS1B_6thread17LinearCombinationIaLi1EiiLNS1G_9ScaleType4KindE0ELNS_15FloatRoundStyleE2EaEENS1_15EpilogueDefaultEEEEEvvEEEEvNT_6ParamsE,"aw",@nobits
	.sectionflags	@""
	.align	16
	.zero		1024


//--------------------- .nv.shared.reserved.0     --------------------------
	.section	.nv.shared.reserved.0,"aw",@nobits
	.weak		__nv_reservedSMEM_offset_0_alias
	.size		__nv_reservedSMEM_offset_0_alias, 0, 0
	.other		__nv_reservedSMEM_offset_0_alias,@"STO_CUDA_RESERVED_SHARED STV_DEFAULT"
__nv_reservedSMEM_offset_0_alias:
	.zero		0


//--------------------- .nv.global                --------------------------
	.section	.nv.global,"aw",@nobits
.nv.global:
	.type		_ZN40_INTERNAL_664ca2b3_4_k_cu_e5aa5c58_304344cute1_E,@object
	.size		_ZN40_INTERNAL_664ca2b3_4_k_cu_e5aa5c58_304344cute1_E,(_ZN40_INTERNAL_664ca2b3_4_k_cu_e5aa5c58_304344cuda3std3__45__cpo6cbeginE - _ZN40_INTERNAL_664ca2b3_4_k_cu_e5aa5c58_304344cute1_E)
_ZN40_INTERNAL_664ca2b3_4_k_cu_e5aa5c58_304344cute1_E:
	.zero		1
	.type		_ZN40_INTERNAL_664ca2b3_4_k_cu_e5aa5c58_304344cuda3std3__45__cpo6cbeginE,@object
	.size		_ZN40_INTERNAL_664ca2b3_4_k_cu_e5aa5c58_304344cuda3std3__45__cpo6cbeginE,(_ZN40_INTERNAL_664ca2b3_4_k_cu_e5aa5c58_304344cuda3std3__48in_placeE - _ZN40_INTERNAL_664ca2b3_4_k_cu_e5aa5c58_304344cuda3std3__45__cpo6cbeginE)
_ZN40_INTERNAL_664ca2b3_4_k_cu_e5aa5c58_304344cuda3std3__45__cpo6cbeginE:
	.zero		1
	.type		_ZN40_INTERNAL_664ca2b3_4_k_cu_e5aa5c58_304344cuda3std3__48in_placeE,@object
	.size		_ZN40_INTERNAL_664ca2b3_4_k_cu_e5aa5c58_304344cuda3std3__48in_placeE,(_ZN40_INTERNAL_664ca2b3_4_k_cu_e5aa5c58_304344cuda3std6ranges3__45__cpo9iter_moveE - _ZN40_INTERNAL_664ca2b3_4_k_cu_e5aa5c58_304344cuda3std3__48in_placeE)
_ZN40_INTERNAL_664ca2b3_4_k_cu_e5aa5c58_304344cuda3std3__48in_placeE:
	.zero		1
	.type		_ZN40_INTERNAL_664ca2b3_4_k_cu_e5aa5c58_304344cuda3std6ranges3__45__cpo9iter_moveE,@object
	.size		_ZN40_INTERNAL_664ca2b3_4_k_cu_e5aa5c58_304344cuda3std6ranges3__45__cpo9iter_moveE,(_ZN40_INTERNAL_664ca2b3_4_k_cu_e5aa5c58_304344cuda3std3__45__cpo5beginE - _ZN40_INTERNAL_664ca2b3_4_k_cu_e5aa5c58_304344cuda3std6ranges3__45__cpo9iter_moveE)
_ZN40_INTERNAL_664ca2b3_4_k_cu_e5aa5c58_304344cuda3std6ranges3__45__cpo9iter_moveE:
	.zero		1
	.type		_ZN40_INTERNAL_664ca2b3_4_k_cu_e5aa5c58_304344cuda3std3__45__cpo5beginE,@object
	.size		_ZN40_INTERNAL_664ca2b3_4_k_cu_e5aa5c58_304344cuda3std3__45__cpo5beginE,(_ZN40_INTERNAL_664ca2b3_4_k_cu_e5aa5c58_304344cuda3std3__442_GLOBAL__N__664ca2b3_4_k_cu_e5aa5c58_304346ignoreE - _ZN40_INTERNAL_664ca2b3_4_k_cu_e5aa5c58_304344cuda3std3__45__cpo5beginE)
_ZN40_INTERNAL_664ca2b3_4_k_cu_e5aa5c58_304344cuda3std3__45__cpo5beginE:
	.zero		1
	.type		_ZN40_INTERNAL_664ca2b3_4_k_cu_e5aa5c58_304344cuda3std3__442_GLOBAL__N__664ca2b3_4_k_cu_e5aa5c58_304346ignoreE,@object
	.size		_ZN40_INTERNAL_664ca2b3_4_k_cu_e5aa5c58_304344cuda3std3__442_GLOBAL__N__664ca2b3_4_k_cu_e5aa5c58_304346ignoreE,(_ZN40_INTERNAL_664ca2b3_4_k_cu_e5aa5c58_304344cute7productE - _ZN40_INTERNAL_664ca2b3_4_k_cu_e5aa5c58_304344cuda3std3__442_GLOBAL__N__664ca2b3_4_k_cu_e5aa5c58_304346ignoreE)
_ZN40_INTERNAL_664ca2b3_4_k_cu_e5aa5c58_304344cuda3std3__442_GLOBAL__N__664ca2b3_4_k_cu_e5aa5c58_304346ignoreE:
	.zero		1
	.type		_ZN40_INTERNAL_664ca2b3_4_k_cu_e5aa5c58_304344cute7productE,@object
	.size		_ZN40_INTERNAL_664ca2b3_4_k_cu_e5aa5c58_304344cute7productE,(_ZN40_INTERNAL_664ca2b3_4_k_cu_e5aa5c58_304344cuda3std3__45__cpo3endE - _ZN40_INTERNAL_664ca2b3_4_k_cu_e5aa5c58_304344cute7productE)
_ZN40_INTERNAL_664ca2b3_4_k_cu_e5aa5c58_304344cute7productE:
	.zero		1
	.type		_ZN40_INTERNAL_664ca2b3_4_k_cu_e5aa5c58_304344cuda3std3__45__cpo3endE,@object
	.size		_ZN40_INTERNAL_664ca2b3_4_k_cu_e5aa5c58_304344cuda3std3__45__cpo3endE,(_ZN40_INTERNAL_664ca2b3_4_k_cu_e5aa5c58_304344cuda3std3__419piecewise_constructE - _ZN40_INTERNAL_664ca2b3_4_k_cu_e5aa5c58_304344cuda3std3__45__cpo3endE)
_ZN40_INTERNAL_664ca2b3_4_k_cu_e5aa5c58_304344cuda3std3__45__cpo3endE:
	.zero		1
	.type		_ZN40_INTERNAL_664ca2b3_4_k_cu_e5aa5c58_304344cuda3std3__419piecewise_constructE,@object
	.size		_ZN40_INTERNAL_664ca2b3_4_k_cu_e5aa5c58_304344cuda3std3__419piecewise_constructE,(_ZN40_INTERNAL_664ca2b3_4_k_cu_e5aa5c58_304344cuda3std3__45__cpo4cendE - _ZN40_INTERNAL_664ca2b3_4_k_cu_e5aa5c58_304344cuda3std3__419piecewise_constructE)
_ZN40_INTERNAL_664ca2b3_4_k_cu_e5aa5c58_304344cuda3std3__419piecewise_constructE:
	.zero		1
	.type		_ZN40_INTERNAL_664ca2b3_4_k_cu_e5aa5c58_304344cuda3std3__45__cpo4cendE,@object
	.size		_ZN40_INTERNAL_664ca2b3_4_k_cu_e5aa5c58_304344cuda3std3__45__cpo4cendE,(_ZN40_INTERNAL_664ca2b3_4_k_cu_e5aa5c58_304344cuda3std6ranges3__45__cpo4swapE - _ZN40_INTERNAL_664ca2b3_4_k_cu_e5aa5c58_304344cuda3std3__45__cpo4cendE)
_ZN40_INTERNAL_664ca2b3_4_k_cu_e5aa5c58_304344cuda3std3__45__cpo4cendE:
	.zero		1
	.type		_ZN40_INTERNAL_664ca2b3_4_k_cu_e5aa5c58_304344cuda3std6ranges3__45__cpo4swapE,@object
	.size		_ZN40_INTERNAL_664ca2b3_4_k_cu_e5aa5c58_304344cuda3std6ranges3__45__cpo4swapE,(.L_8 - _ZN40_INTERNAL_664ca2b3_4_k_cu_e5aa5c58_304344cuda3std6ranges3__45__cpo4swapE)
_ZN40_INTERNAL_664ca2b3_4_k_cu_e5aa5c58_304344cuda3std6ranges3__45__cpo4swapE:
	.zero		1
.L_8:


//--------------------- .nv.constant0._ZN7cutlass13device_kernelINS_4gemm6kernel13GemmUniversalIN4cute5tupleIJiiiiEEENS1_10collective13CollectiveMmaINS1_34MainloopSm90TmaGmmaWarpSpecializedILi3ENS5_IJNS4_1CILi1EEESB_SB_EEENS1_35KernelTmaWarpSpecializedCooperativeEEENS5_IJNSA_ILi256EEENSA_ILi128EEESG_EEEaNS5_IJlSB_lEEEaSI_NS4_8TiledMMAINS4_8MMA_AtomIJNS4_4SM904GMMA27MMA_64x128x32_S32S8S8_SS_TNEEEENS4_6LayoutINS5_IJNSA_ILi2EEESB_SB_EEENS5_IJSB_NSA_ILi0EEESS_EEEEENS5_IJNS4_10UnderscoreESV_SV_EEEEENS4_13SM90_TMA_LOADENS4_14ComposedLayoutINS4_7SwizzleILi3ELi4ELi3EEENS4_18smem_ptr_flag_bitsILi8EEENSP_INS5_IJNSA_ILi8EEESG_EEENS5_IJSG_SB_EEEEEEEvNS4_8identityESY_S18_vS19_EENS_8epilogue10collective6detail29Sm90TmaWarpSpecializedAdapterINS1C_15DefaultEpilogueIaSI_SI_NS1B_6thread17LinearCombinationIaLi1EiiLNS1G_9ScaleType4KindE0ELNS_15FloatRoundStyleE2EaEENS1_15EpilogueDefaultEEEEEvvEEEEvNT_6ParamsE --------------------------
	.section	.nv.constant0._ZN7cutlass13device_kernelINS_4gemm6kernel13GemmUniversalIN4cute5tupleIJiiiiEEENS1_10collective13CollectiveMmaINS1_34MainloopSm90TmaGmmaWarpSpecializedILi3ENS5_IJNS4_1CILi1EEESB_SB_EEENS1_35KernelTmaWarpSpecializedCooperativeEEENS5_IJNSA_ILi256EEENSA_ILi128EEESG_EEEaNS5_IJlSB_lEEEaSI_NS4_8TiledMMAINS4_8MMA_AtomIJNS4_4SM904GMMA27MMA_64x128x32_S32S8S8_SS_TNEEEENS4_6LayoutINS5_IJNSA_ILi2EEESB_SB_EEENS5_IJSB_NSA_ILi0EEESS_EEEEENS5_IJNS4_10UnderscoreESV_SV_EEEEENS4_13SM90_TMA_LOADENS4_14ComposedLayoutINS4_7SwizzleILi3ELi4ELi3EEENS4_18smem_ptr_flag_bitsILi8EEENSP_INS5_IJNSA_ILi8EEESG_EEENS5_IJSG_SB_EEEEEEEvNS4_8identityESY_S18_vS19_EENS_8epilogue10collective6detail29Sm90TmaWarpSpecializedAdapterINS1C_15DefaultEpilogueIaSI_SI_NS1B_6thread17LinearCombinationIaLi1EiiLNS1G_9ScaleType4KindE0ELNS_15FloatRoundStyleE2EaEENS1_15EpilogueDefaultEEEEEvvEEEEvNT_6ParamsE,"a",@progbits
	.sectionflags	@""
	.align	4
.nv.constant0._ZN7cutlass13device_kernelINS_4gemm6kernel13GemmUniversalIN4cute5tupleIJiiiiEEENS1_10collective13CollectiveMmaINS1_34MainloopSm90TmaGmmaWarpSpecializedILi3ENS5_IJNS4_1CILi1EEESB_SB_EEENS1_35KernelTmaWarpSpecializedCooperativeEEENS5_IJNSA_ILi256EEENSA_ILi128EEESG_EEEaNS5_IJlSB_lEEEaSI_NS4_8TiledMMAINS4_8MMA_AtomIJNS4_4SM904GMMA27MMA_64x128x32_S32S8S8_SS_TNEEEENS4_6LayoutINS5_IJNSA_ILi2EEESB_SB_EEENS5_IJSB_NSA_ILi0EEESS_EEEEENS5_IJNS4_10UnderscoreESV_SV_EEEEENS4_13SM90_TMA_LOADENS4_14ComposedLayoutINS4_7SwizzleILi3ELi4ELi3EEENS4_18smem_ptr_flag_bitsILi8EEENSP_INS5_IJNSA_ILi8EEESG_EEENS5_IJSG_SB_EEEEEEEvNS4_8identityESY_S18_vS19_EENS_8epilogue10collective6detail29Sm90TmaWarpSpecializedAdapterINS1C_15DefaultEpilogueIaSI_SI_NS1B_6thread17LinearCombinationIaLi1EiiLNS1G_9ScaleType4KindE0ELNS_15FloatRoundStyleE2EaEENS1_15EpilogueDefaultEEEEEvvEEEEvNT_6ParamsE:
	.zero		1664


//--------------------- SYMBOLS --------------------------

	.type		.nv.reservedSmem.offset0,@object
	.size		.nv.reservedSmem.offset0,0x4
	.type		__assertfail,@function
